//
// Generated by NVIDIA NVVM Compiler
//
// Compiler Build ID: CL-36424714
// Cuda compilation tools, release 13.0, V13.0.88
// Based on NVVM 20.0.0
//

.version 9.0
.target sm_100
.address_size 64

	// .globl	_Z16cuda_print_arrayPfi
.extern .func  (.param .b32 func_retval0) vprintf
(
	.param .b64 vprintf_param_0,
	.param .b64 vprintf_param_1
)
;
.global .align 1 .b8 $str[4] = {37, 103, 32};
.global .align 1 .b8 $str$1[2] = {10};
.global .align 1 .b8 $str$2[23] = {72, 101, 108, 108, 111, 32, 87, 111, 114, 108, 100, 32, 102, 114, 111, 109, 32, 71, 80, 85, 33, 10};

.visible .entry _Z16cuda_print_arrayPfi(
	.param .u64 .ptr .align 1 _Z16cuda_print_arrayPfi_param_0,
	.param .u32 _Z16cuda_print_arrayPfi_param_1
)
{
	.local .align 8 .b8 	__local_depot0[16];
	.reg .b64 	%SP;
	.reg .b64 	%SPL;
	.reg .pred 	%p<28>;
	.reg .b32 	%r<195>;
	.reg .b32 	%f<147>;
	.reg .b64 	%rd<84>;
	.reg .b64 	%fd<59>;

	mov.u64 	%SPL, __local_depot0;
	cvta.local.u64 	%SP, %SPL;
	ld.param.u64 	%rd19, [_Z16cuda_print_arrayPfi_param_0];
	ld.param.u32 	%r45, [_Z16cuda_print_arrayPfi_param_1];
	cvta.to.global.u64 	%rd1, %rd19;
	add.u64 	%rd20, %SP, 8;
	add.u64 	%rd2, %SPL, 8;
	mov.u64 	%rd21, $str$2;
	cvta.global.u64 	%rd22, %rd21;
	{ // callseq 0, 0
	.param .b64 param0;
	st.param.b64 	[param0], %rd22;
	.param .b64 param1;
	st.param.b64 	[param1], 0;
	.param .b32 retval0;
	call.uni (retval0), 
	vprintf, 
	(
	param0, 
	param1
	);
	ld.param.b32 	%r46, [retval0];
	} // callseq 0
	setp.lt.s32 	%p1, %r45, 1;
	@%p1 bra 	$L__BB0_13;
	and.b32  	%r1, %r45, 15;
	setp.lt.u32 	%p2, %r45, 16;
	mov.b32 	%r182, 0;
	@%p2 bra 	$L__BB0_4;
	and.b32  	%r182, %r45, 2147483632;
	neg.s32 	%r180, %r182;
	add.s64 	%rd79, %rd1, 32;
	mov.u64 	%rd23, $str;
$L__BB0_3:
	.pragma "nounroll";
	ld.global.f32 	%f4, [%rd79+-32];
	cvt.f64.f32 	%fd1, %f4;
	st.local.f64 	[%rd2], %fd1;
	cvta.global.u64 	%rd24, %rd23;
	{ // callseq 1, 0
	.param .b64 param0;
	st.param.b64 	[param0], %rd24;
	.param .b64 param1;
	st.param.b64 	[param1], %rd20;
	.param .b32 retval0;
	call.uni (retval0), 
	vprintf, 
	(
	param0, 
	param1
	);
	ld.param.b32 	%r50, [retval0];
	} // callseq 1
	ld.global.f32 	%f5, [%rd79+-28];
	cvt.f64.f32 	%fd2, %f5;
	st.local.f64 	[%rd2], %fd2;
	{ // callseq 2, 0
	.param .b64 param0;
	st.param.b64 	[param0], %rd24;
	.param .b64 param1;
	st.param.b64 	[param1], %rd20;
	.param .b32 retval0;
	call.uni (retval0), 
	vprintf, 
	(
	param0, 
	param1
	);
	ld.param.b32 	%r52, [retval0];
	} // callseq 2
	ld.global.f32 	%f6, [%rd79+-24];
	cvt.f64.f32 	%fd3, %f6;
	st.local.f64 	[%rd2], %fd3;
	{ // callseq 3, 0
	.param .b64 param0;
	st.param.b64 	[param0], %rd24;
	.param .b64 param1;
	st.param.b64 	[param1], %rd20;
	.param .b32 retval0;
	call.uni (retval0), 
	vprintf, 
	(
	param0, 
	param1
	);
	ld.param.b32 	%r54, [retval0];
	} // callseq 3
	ld.global.f32 	%f7, [%rd79+-20];
	cvt.f64.f32 	%fd4, %f7;
	st.local.f64 	[%rd2], %fd4;
	{ // callseq 4, 0
	.param .b64 param0;
	st.param.b64 	[param0], %rd24;
	.param .b64 param1;
	st.param.b64 	[param1], %rd20;
	.param .b32 retval0;
	call.uni (retval0), 
	vprintf, 
	(
	param0, 
	param1
	);
	ld.param.b32 	%r56, [retval0];
	} // callseq 4
	ld.global.f32 	%f8, [%rd79+-16];
	cvt.f64.f32 	%fd5, %f8;
	st.local.f64 	[%rd2], %fd5;
	{ // callseq 5, 0
	.param .b64 param0;
	st.param.b64 	[param0], %rd24;
	.param .b64 param1;
	st.param.b64 	[param1], %rd20;
	.param .b32 retval0;
	call.uni (retval0), 
	vprintf, 
	(
	param0, 
	param1
	);
	ld.param.b32 	%r58, [retval0];
	} // callseq 5
	ld.global.f32 	%f9, [%rd79+-12];
	cvt.f64.f32 	%fd6, %f9;
	st.local.f64 	[%rd2], %fd6;
	{ // callseq 6, 0
	.param .b64 param0;
	st.param.b64 	[param0], %rd24;
	.param .b64 param1;
	st.param.b64 	[param1], %rd20;
	.param .b32 retval0;
	call.uni (retval0), 
	vprintf, 
	(
	param0, 
	param1
	);
	ld.param.b32 	%r60, [retval0];
	} // callseq 6
	ld.global.f32 	%f10, [%rd79+-8];
	cvt.f64.f32 	%fd7, %f10;
	st.local.f64 	[%rd2], %fd7;
	{ // callseq 7, 0
	.param .b64 param0;
	st.param.b64 	[param0], %rd24;
	.param .b64 param1;
	st.param.b64 	[param1], %rd20;
	.param .b32 retval0;
	call.uni (retval0), 
	vprintf, 
	(
	param0, 
	param1
	);
	ld.param.b32 	%r62, [retval0];
	} // callseq 7
	ld.global.f32 	%f11, [%rd79+-4];
	cvt.f64.f32 	%fd8, %f11;
	st.local.f64 	[%rd2], %fd8;
	{ // callseq 8, 0
	.param .b64 param0;
	st.param.b64 	[param0], %rd24;
	.param .b64 param1;
	st.param.b64 	[param1], %rd20;
	.param .b32 retval0;
	call.uni (retval0), 
	vprintf, 
	(
	param0, 
	param1
	);
	ld.param.b32 	%r64, [retval0];
	} // callseq 8
	ld.global.f32 	%f12, [%rd79];
	cvt.f64.f32 	%fd9, %f12;
	st.local.f64 	[%rd2], %fd9;
	{ // callseq 9, 0
	.param .b64 param0;
	st.param.b64 	[param0], %rd24;
	.param .b64 param1;
	st.param.b64 	[param1], %rd20;
	.param .b32 retval0;
	call.uni (retval0), 
	vprintf, 
	(
	param0, 
	param1
	);
	ld.param.b32 	%r66, [retval0];
	} // callseq 9
	ld.global.f32 	%f13, [%rd79+4];
	cvt.f64.f32 	%fd10, %f13;
	st.local.f64 	[%rd2], %fd10;
	{ // callseq 10, 0
	.param .b64 param0;
	st.param.b64 	[param0], %rd24;
	.param .b64 param1;
	st.param.b64 	[param1], %rd20;
	.param .b32 retval0;
	call.uni (retval0), 
	vprintf, 
	(
	param0, 
	param1
	);
	ld.param.b32 	%r68, [retval0];
	} // callseq 10
	ld.global.f32 	%f14, [%rd79+8];
	cvt.f64.f32 	%fd11, %f14;
	st.local.f64 	[%rd2], %fd11;
	{ // callseq 11, 0
	.param .b64 param0;
	st.param.b64 	[param0], %rd24;
	.param .b64 param1;
	st.param.b64 	[param1], %rd20;
	.param .b32 retval0;
	call.uni (retval0), 
	vprintf, 
	(
	param0, 
	param1
	);
	ld.param.b32 	%r70, [retval0];
	} // callseq 11
	ld.global.f32 	%f15, [%rd79+12];
	cvt.f64.f32 	%fd12, %f15;
	st.local.f64 	[%rd2], %fd12;
	{ // callseq 12, 0
	.param .b64 param0;
	st.param.b64 	[param0], %rd24;
	.param .b64 param1;
	st.param.b64 	[param1], %rd20;
	.param .b32 retval0;
	call.uni (retval0), 
	vprintf, 
	(
	param0, 
	param1
	);
	ld.param.b32 	%r72, [retval0];
	} // callseq 12
	ld.global.f32 	%f16, [%rd79+16];
	cvt.f64.f32 	%fd13, %f16;
	st.local.f64 	[%rd2], %fd13;
	{ // callseq 13, 0
	.param .b64 param0;
	st.param.b64 	[param0], %rd24;
	.param .b64 param1;
	st.param.b64 	[param1], %rd20;
	.param .b32 retval0;
	call.uni (retval0), 
	vprintf, 
	(
	param0, 
	param1
	);
	ld.param.b32 	%r74, [retval0];
	} // callseq 13
	ld.global.f32 	%f17, [%rd79+20];
	cvt.f64.f32 	%fd14, %f17;
	st.local.f64 	[%rd2], %fd14;
	{ // callseq 14, 0
	.param .b64 param0;
	st.param.b64 	[param0], %rd24;
	.param .b64 param1;
	st.param.b64 	[param1], %rd20;
	.param .b32 retval0;
	call.uni (retval0), 
	vprintf, 
	(
	param0, 
	param1
	);
	ld.param.b32 	%r76, [retval0];
	} // callseq 14
	ld.global.f32 	%f18, [%rd79+24];
	cvt.f64.f32 	%fd15, %f18;
	st.local.f64 	[%rd2], %fd15;
	{ // callseq 15, 0
	.param .b64 param0;
	st.param.b64 	[param0], %rd24;
	.param .b64 param1;
	st.param.b64 	[param1], %rd20;
	.param .b32 retval0;
	call.uni (retval0), 
	vprintf, 
	(
	param0, 
	param1
	);
	ld.param.b32 	%r78, [retval0];
	} // callseq 15
	ld.global.f32 	%f19, [%rd79+28];
	cvt.f64.f32 	%fd16, %f19;
	st.local.f64 	[%rd2], %fd16;
	{ // callseq 16, 0
	.param .b64 param0;
	st.param.b64 	[param0], %rd24;
	.param .b64 param1;
	st.param.b64 	[param1], %rd20;
	.param .b32 retval0;
	call.uni (retval0), 
	vprintf, 
	(
	param0, 
	param1
	);
	ld.param.b32 	%r80, [retval0];
	} // callseq 16
	add.s32 	%r180, %r180, 16;
	add.s64 	%rd79, %rd79, 64;
	setp.ne.s32 	%p3, %r180, 0;
	@%p3 bra 	$L__BB0_3;
$L__BB0_4:
	setp.eq.s32 	%p4, %r1, 0;
	@%p4 bra 	$L__BB0_13;
	and.b32  	%r7, %r45, 7;
	setp.lt.u32 	%p5, %r1, 8;
	@%p5 bra 	$L__BB0_7;
	mul.wide.u32 	%rd26, %r182, 4;
	add.s64 	%rd27, %rd1, %rd26;
	ld.global.f32 	%f20, [%rd27];
	cvt.f64.f32 	%fd17, %f20;
	st.local.f64 	[%rd2], %fd17;
	mov.u64 	%rd28, $str;
	cvta.global.u64 	%rd29, %rd28;
	add.u64 	%rd30, %SP, 8;
	{ // callseq 17, 0
	.param .b64 param0;
	st.param.b64 	[param0], %rd29;
	.param .b64 param1;
	st.param.b64 	[param1], %rd30;
	.param .b32 retval0;
	call.uni (retval0), 
	vprintf, 
	(
	param0, 
	param1
	);
	ld.param.b32 	%r82, [retval0];
	} // callseq 17
	ld.global.f32 	%f21, [%rd27+4];
	cvt.f64.f32 	%fd18, %f21;
	st.local.f64 	[%rd2], %fd18;
	{ // callseq 18, 0
	.param .b64 param0;
	st.param.b64 	[param0], %rd29;
	.param .b64 param1;
	st.param.b64 	[param1], %rd30;
	.param .b32 retval0;
	call.uni (retval0), 
	vprintf, 
	(
	param0, 
	param1
	);
	ld.param.b32 	%r84, [retval0];
	} // callseq 18
	ld.global.f32 	%f22, [%rd27+8];
	cvt.f64.f32 	%fd19, %f22;
	st.local.f64 	[%rd2], %fd19;
	{ // callseq 19, 0
	.param .b64 param0;
	st.param.b64 	[param0], %rd29;
	.param .b64 param1;
	st.param.b64 	[param1], %rd30;
	.param .b32 retval0;
	call.uni (retval0), 
	vprintf, 
	(
	param0, 
	param1
	);
	ld.param.b32 	%r86, [retval0];
	} // callseq 19
	ld.global.f32 	%f23, [%rd27+12];
	cvt.f64.f32 	%fd20, %f23;
	st.local.f64 	[%rd2], %fd20;
	{ // callseq 20, 0
	.param .b64 param0;
	st.param.b64 	[param0], %rd29;
	.param .b64 param1;
	st.param.b64 	[param1], %rd30;
	.param .b32 retval0;
	call.uni (retval0), 
	vprintf, 
	(
	param0, 
	param1
	);
	ld.param.b32 	%r88, [retval0];
	} // callseq 20
	ld.global.f32 	%f24, [%rd27+16];
	cvt.f64.f32 	%fd21, %f24;
	st.local.f64 	[%rd2], %fd21;
	{ // callseq 21, 0
	.param .b64 param0;
	st.param.b64 	[param0], %rd29;
	.param .b64 param1;
	st.param.b64 	[param1], %rd30;
	.param .b32 retval0;
	call.uni (retval0), 
	vprintf, 
	(
	param0, 
	param1
	);
	ld.param.b32 	%r90, [retval0];
	} // callseq 21
	ld.global.f32 	%f25, [%rd27+20];
	cvt.f64.f32 	%fd22, %f25;
	st.local.f64 	[%rd2], %fd22;
	{ // callseq 22, 0
	.param .b64 param0;
	st.param.b64 	[param0], %rd29;
	.param .b64 param1;
	st.param.b64 	[param1], %rd30;
	.param .b32 retval0;
	call.uni (retval0), 
	vprintf, 
	(
	param0, 
	param1
	);
	ld.param.b32 	%r92, [retval0];
	} // callseq 22
	ld.global.f32 	%f26, [%rd27+24];
	cvt.f64.f32 	%fd23, %f26;
	st.local.f64 	[%rd2], %fd23;
	{ // callseq 23, 0
	.param .b64 param0;
	st.param.b64 	[param0], %rd29;
	.param .b64 param1;
	st.param.b64 	[param1], %rd30;
	.param .b32 retval0;
	call.uni (retval0), 
	vprintf, 
	(
	param0, 
	param1
	);
	ld.param.b32 	%r94, [retval0];
	} // callseq 23
	ld.global.f32 	%f27, [%rd27+28];
	cvt.f64.f32 	%fd24, %f27;
	st.local.f64 	[%rd2], %fd24;
	{ // callseq 24, 0
	.param .b64 param0;
	st.param.b64 	[param0], %rd29;
	.param .b64 param1;
	st.param.b64 	[param1], %rd30;
	.param .b32 retval0;
	call.uni (retval0), 
	vprintf, 
	(
	param0, 
	param1
	);
	ld.param.b32 	%r96, [retval0];
	} // callseq 24
	add.s32 	%r182, %r182, 8;
$L__BB0_7:
	setp.eq.s32 	%p6, %r7, 0;
	@%p6 bra 	$L__BB0_13;
	and.b32  	%r10, %r45, 3;
	setp.lt.u32 	%p7, %r7, 4;
	@%p7 bra 	$L__BB0_10;
	mul.wide.u32 	%rd31, %r182, 4;
	add.s64 	%rd32, %rd1, %rd31;
	ld.global.f32 	%f28, [%rd32];
	cvt.f64.f32 	%fd25, %f28;
	st.local.f64 	[%rd2], %fd25;
	mov.u64 	%rd33, $str;
	cvta.global.u64 	%rd34, %rd33;
	add.u64 	%rd35, %SP, 8;
	{ // callseq 25, 0
	.param .b64 param0;
	st.param.b64 	[param0], %rd34;
	.param .b64 param1;
	st.param.b64 	[param1], %rd35;
	.param .b32 retval0;
	call.uni (retval0), 
	vprintf, 
	(
	param0, 
	param1
	);
	ld.param.b32 	%r98, [retval0];
	} // callseq 25
	ld.global.f32 	%f29, [%rd32+4];
	cvt.f64.f32 	%fd26, %f29;
	st.local.f64 	[%rd2], %fd26;
	{ // callseq 26, 0
	.param .b64 param0;
	st.param.b64 	[param0], %rd34;
	.param .b64 param1;
	st.param.b64 	[param1], %rd35;
	.param .b32 retval0;
	call.uni (retval0), 
	vprintf, 
	(
	param0, 
	param1
	);
	ld.param.b32 	%r100, [retval0];
	} // callseq 26
	ld.global.f32 	%f30, [%rd32+8];
	cvt.f64.f32 	%fd27, %f30;
	st.local.f64 	[%rd2], %fd27;
	{ // callseq 27, 0
	.param .b64 param0;
	st.param.b64 	[param0], %rd34;
	.param .b64 param1;
	st.param.b64 	[param1], %rd35;
	.param .b32 retval0;
	call.uni (retval0), 
	vprintf, 
	(
	param0, 
	param1
	);
	ld.param.b32 	%r102, [retval0];
	} // callseq 27
	ld.global.f32 	%f31, [%rd32+12];
	cvt.f64.f32 	%fd28, %f31;
	st.local.f64 	[%rd2], %fd28;
	{ // callseq 28, 0
	.param .b64 param0;
	st.param.b64 	[param0], %rd34;
	.param .b64 param1;
	st.param.b64 	[param1], %rd35;
	.param .b32 retval0;
	call.uni (retval0), 
	vprintf, 
	(
	param0, 
	param1
	);
	ld.param.b32 	%r104, [retval0];
	} // callseq 28
	add.s32 	%r182, %r182, 4;
$L__BB0_10:
	setp.eq.s32 	%p8, %r10, 0;
	@%p8 bra 	$L__BB0_13;
	mul.wide.u32 	%rd36, %r182, 4;
	add.s64 	%rd80, %rd1, %rd36;
	neg.s32 	%r184, %r10;
	mov.u64 	%rd37, $str;
	add.u64 	%rd39, %SP, 8;
$L__BB0_12:
	.pragma "nounroll";
	ld.global.f32 	%f32, [%rd80];
	cvt.f64.f32 	%fd29, %f32;
	st.local.f64 	[%rd2], %fd29;
	cvta.global.u64 	%rd38, %rd37;
	{ // callseq 29, 0
	.param .b64 param0;
	st.param.b64 	[param0], %rd38;
	.param .b64 param1;
	st.param.b64 	[param1], %rd39;
	.param .b32 retval0;
	call.uni (retval0), 
	vprintf, 
	(
	param0, 
	param1
	);
	ld.param.b32 	%r106, [retval0];
	} // callseq 29
	add.s64 	%rd80, %rd80, 4;
	add.s32 	%r184, %r184, 1;
	setp.ne.s32 	%p9, %r184, 0;
	@%p9 bra 	$L__BB0_12;
$L__BB0_13:
	mov.u64 	%rd40, $str$1;
	cvta.global.u64 	%rd41, %rd40;
	{ // callseq 30, 0
	.param .b64 param0;
	st.param.b64 	[param0], %rd41;
	.param .b64 param1;
	st.param.b64 	[param1], 0;
	.param .b32 retval0;
	call.uni (retval0), 
	vprintf, 
	(
	param0, 
	param1
	);
	ld.param.b32 	%r108, [retval0];
	} // callseq 30
	{ // callseq 31, 0
	.param .b64 param0;
	st.param.b64 	[param0], %rd41;
	.param .b64 param1;
	st.param.b64 	[param1], 0;
	.param .b32 retval0;
	call.uni (retval0), 
	vprintf, 
	(
	param0, 
	param1
	);
	ld.param.b32 	%r110, [retval0];
	} // callseq 31
	setp.lt.s32 	%p10, %r45, 3;
	@%p10 bra 	$L__BB0_26;
	add.s32 	%r16, %r45, -2;
	add.s32 	%r113, %r45, -3;
	and.b32  	%r17, %r16, 7;
	setp.lt.u32 	%p11, %r113, 7;
	mov.b32 	%r188, 1;
	@%p11 bra 	$L__BB0_18;
	ld.global.f32 	%f146, [%rd1+4];
	and.b32  	%r115, %r16, -8;
	neg.s32 	%r186, %r115;
	add.s64 	%rd81, %rd1, 20;
	mov.b32 	%r185, 0;
$L__BB0_16:
	.pragma "nounroll";
	ld.global.f32 	%f33, [%rd81+-20];
	add.f32 	%f34, %f146, %f146;
	sub.f32 	%f35, %f34, %f33;
	ld.global.f32 	%f36, [%rd81+-12];
	sub.f32 	%f37, %f35, %f36;
	add.f32 	%f38, %f37, 0f41200000;
	st.global.f32 	[%rd81+-16], %f38;
	add.f32 	%f39, %f36, %f36;
	sub.f32 	%f40, %f39, %f38;
	ld.global.f32 	%f41, [%rd81+-8];
	sub.f32 	%f42, %f40, %f41;
	add.f32 	%f43, %f42, 0f41200000;
	st.global.f32 	[%rd81+-12], %f43;
	add.f32 	%f44, %f41, %f41;
	sub.f32 	%f45, %f44, %f43;
	ld.global.f32 	%f46, [%rd81+-4];
	sub.f32 	%f47, %f45, %f46;
	add.f32 	%f48, %f47, 0f41200000;
	st.global.f32 	[%rd81+-8], %f48;
	add.f32 	%f49, %f46, %f46;
	sub.f32 	%f50, %f49, %f48;
	ld.global.f32 	%f51, [%rd81];
	sub.f32 	%f52, %f50, %f51;
	add.f32 	%f53, %f52, 0f41200000;
	st.global.f32 	[%rd81+-4], %f53;
	add.f32 	%f54, %f51, %f51;
	sub.f32 	%f55, %f54, %f53;
	ld.global.f32 	%f56, [%rd81+4];
	sub.f32 	%f57, %f55, %f56;
	add.f32 	%f58, %f57, 0f41200000;
	st.global.f32 	[%rd81], %f58;
	add.f32 	%f59, %f56, %f56;
	sub.f32 	%f60, %f59, %f58;
	ld.global.f32 	%f61, [%rd81+8];
	sub.f32 	%f62, %f60, %f61;
	add.f32 	%f63, %f62, 0f41200000;
	st.global.f32 	[%rd81+4], %f63;
	add.f32 	%f64, %f61, %f61;
	sub.f32 	%f65, %f64, %f63;
	ld.global.f32 	%f66, [%rd81+12];
	sub.f32 	%f67, %f65, %f66;
	add.f32 	%f68, %f67, 0f41200000;
	st.global.f32 	[%rd81+8], %f68;
	add.f32 	%f69, %f66, %f66;
	sub.f32 	%f70, %f69, %f68;
	ld.global.f32 	%f146, [%rd81+16];
	sub.f32 	%f71, %f70, %f146;
	add.f32 	%f72, %f71, 0f41200000;
	st.global.f32 	[%rd81+12], %f72;
	add.s32 	%r186, %r186, 8;
	add.s32 	%r185, %r185, 8;
	add.s64 	%rd81, %rd81, 32;
	setp.ne.s32 	%p12, %r186, 0;
	@%p12 bra 	$L__BB0_16;
	add.s32 	%r188, %r185, 1;
$L__BB0_18:
	setp.eq.s32 	%p13, %r17, 0;
	@%p13 bra 	$L__BB0_26;
	and.b32  	%r25, %r16, 3;
	setp.lt.u32 	%p14, %r17, 4;
	@%p14 bra 	$L__BB0_21;
	mul.wide.s32 	%rd42, %r188, 4;
	add.s64 	%rd43, %rd1, %rd42;
	ld.global.f32 	%f73, [%rd43+-4];
	mul.wide.u32 	%rd44, %r188, 4;
	add.s64 	%rd45, %rd1, %rd44;
	ld.global.f32 	%f74, [%rd45];
	add.f32 	%f75, %f74, %f74;
	sub.f32 	%f76, %f75, %f73;
	add.s32 	%r116, %r188, 1;
	mul.wide.u32 	%rd46, %r116, 4;
	add.s64 	%rd47, %rd1, %rd46;
	ld.global.f32 	%f77, [%rd47];
	sub.f32 	%f78, %f76, %f77;
	add.f32 	%f79, %f78, 0f41200000;
	st.global.f32 	[%rd45], %f79;
	add.f32 	%f80, %f77, %f77;
	sub.f32 	%f81, %f80, %f79;
	add.s32 	%r117, %r188, 2;
	mul.wide.u32 	%rd48, %r117, 4;
	add.s64 	%rd49, %rd1, %rd48;
	ld.global.f32 	%f82, [%rd49];
	sub.f32 	%f83, %f81, %f82;
	add.f32 	%f84, %f83, 0f41200000;
	st.global.f32 	[%rd47], %f84;
	ld.global.f32 	%f85, [%rd43+4];
	add.f32 	%f86, %f82, %f82;
	sub.f32 	%f87, %f86, %f85;
	ld.global.f32 	%f88, [%rd45+12];
	sub.f32 	%f89, %f87, %f88;
	add.f32 	%f90, %f89, 0f41200000;
	st.global.f32 	[%rd49], %f90;
	ld.global.f32 	%f91, [%rd43+8];
	ld.global.f32 	%f92, [%rd45+12];
	add.f32 	%f93, %f92, %f92;
	sub.f32 	%f94, %f93, %f91;
	add.s32 	%r188, %r188, 4;
	ld.global.f32 	%f95, [%rd45+16];
	sub.f32 	%f96, %f94, %f95;
	add.f32 	%f97, %f96, 0f41200000;
	st.global.f32 	[%rd45+12], %f97;
$L__BB0_21:
	setp.eq.s32 	%p15, %r25, 0;
	@%p15 bra 	$L__BB0_26;
	setp.eq.s32 	%p16, %r25, 1;
	@%p16 bra 	$L__BB0_24;
	mul.wide.s32 	%rd50, %r188, 4;
	add.s64 	%rd51, %rd1, %rd50;
	ld.global.f32 	%f98, [%rd51+-4];
	mul.wide.u32 	%rd52, %r188, 4;
	add.s64 	%rd53, %rd1, %rd52;
	ld.global.f32 	%f99, [%rd53];
	add.f32 	%f100, %f99, %f99;
	sub.f32 	%f101, %f100, %f98;
	ld.global.f32 	%f102, [%rd53+4];
	sub.f32 	%f103, %f101, %f102;
	add.f32 	%f104, %f103, 0f41200000;
	st.global.f32 	[%rd53], %f104;
	add.f32 	%f105, %f102, %f102;
	sub.f32 	%f106, %f105, %f104;
	add.s32 	%r188, %r188, 2;
	ld.global.f32 	%f107, [%rd53+8];
	sub.f32 	%f108, %f106, %f107;
	add.f32 	%f109, %f108, 0f41200000;
	st.global.f32 	[%rd53+4], %f109;
$L__BB0_24:
	and.b32  	%r118, %r45, 1;
	setp.eq.b32 	%p17, %r118, 1;
	not.pred 	%p18, %p17;
	@%p18 bra 	$L__BB0_26;
	mul.wide.s32 	%rd54, %r188, 4;
	add.s64 	%rd55, %rd1, %rd54;
	ld.global.f32 	%f110, [%rd55+-4];
	mul.wide.u32 	%rd56, %r188, 4;
	add.s64 	%rd57, %rd1, %rd56;
	ld.global.f32 	%f111, [%rd57];
	add.f32 	%f112, %f111, %f111;
	sub.f32 	%f113, %f112, %f110;
	ld.global.f32 	%f114, [%rd57+4];
	sub.f32 	%f115, %f113, %f114;
	add.f32 	%f116, %f115, 0f41200000;
	st.global.f32 	[%rd57], %f116;
$L__BB0_26:
	setp.lt.s32 	%p19, %r45, 1;
	@%p19 bra 	$L__BB0_39;
	and.b32  	%r30, %r45, 15;
	setp.lt.u32 	%p20, %r45, 16;
	mov.b32 	%r192, 0;
	@%p20 bra 	$L__BB0_30;
	and.b32  	%r192, %r45, 2147483632;
	neg.s32 	%r190, %r192;
	add.s64 	%rd82, %rd1, 32;
	add.u64 	%rd58, %SP, 0;
	mov.u64 	%rd60, $str;
$L__BB0_29:
	.pragma "nounroll";
	ld.global.f32 	%f117, [%rd82+-32];
	cvt.f64.f32 	%fd30, %f117;
	cvta.to.local.u64 	%rd59, %rd58;
	st.local.f64 	[%rd59], %fd30;
	cvta.global.u64 	%rd61, %rd60;
	{ // callseq 32, 0
	.param .b64 param0;
	st.param.b64 	[param0], %rd61;
	.param .b64 param1;
	st.param.b64 	[param1], %rd58;
	.param .b32 retval0;
	call.uni (retval0), 
	vprintf, 
	(
	param0, 
	param1
	);
	ld.param.b32 	%r120, [retval0];
	} // callseq 32
	ld.global.f32 	%f118, [%rd82+-28];
	cvt.f64.f32 	%fd31, %f118;
	st.local.f64 	[%rd59], %fd31;
	{ // callseq 33, 0
	.param .b64 param0;
	st.param.b64 	[param0], %rd61;
	.param .b64 param1;
	st.param.b64 	[param1], %rd58;
	.param .b32 retval0;
	call.uni (retval0), 
	vprintf, 
	(
	param0, 
	param1
	);
	ld.param.b32 	%r122, [retval0];
	} // callseq 33
	ld.global.f32 	%f119, [%rd82+-24];
	cvt.f64.f32 	%fd32, %f119;
	st.local.f64 	[%rd59], %fd32;
	{ // callseq 34, 0
	.param .b64 param0;
	st.param.b64 	[param0], %rd61;
	.param .b64 param1;
	st.param.b64 	[param1], %rd58;
	.param .b32 retval0;
	call.uni (retval0), 
	vprintf, 
	(
	param0, 
	param1
	);
	ld.param.b32 	%r124, [retval0];
	} // callseq 34
	ld.global.f32 	%f120, [%rd82+-20];
	cvt.f64.f32 	%fd33, %f120;
	st.local.f64 	[%rd59], %fd33;
	{ // callseq 35, 0
	.param .b64 param0;
	st.param.b64 	[param0], %rd61;
	.param .b64 param1;
	st.param.b64 	[param1], %rd58;
	.param .b32 retval0;
	call.uni (retval0), 
	vprintf, 
	(
	param0, 
	param1
	);
	ld.param.b32 	%r126, [retval0];
	} // callseq 35
	ld.global.f32 	%f121, [%rd82+-16];
	cvt.f64.f32 	%fd34, %f121;
	st.local.f64 	[%rd59], %fd34;
	{ // callseq 36, 0
	.param .b64 param0;
	st.param.b64 	[param0], %rd61;
	.param .b64 param1;
	st.param.b64 	[param1], %rd58;
	.param .b32 retval0;
	call.uni (retval0), 
	vprintf, 
	(
	param0, 
	param1
	);
	ld.param.b32 	%r128, [retval0];
	} // callseq 36
	ld.global.f32 	%f122, [%rd82+-12];
	cvt.f64.f32 	%fd35, %f122;
	st.local.f64 	[%rd59], %fd35;
	{ // callseq 37, 0
	.param .b64 param0;
	st.param.b64 	[param0], %rd61;
	.param .b64 param1;
	st.param.b64 	[param1], %rd58;
	.param .b32 retval0;
	call.uni (retval0), 
	vprintf, 
	(
	param0, 
	param1
	);
	ld.param.b32 	%r130, [retval0];
	} // callseq 37
	ld.global.f32 	%f123, [%rd82+-8];
	cvt.f64.f32 	%fd36, %f123;
	st.local.f64 	[%rd59], %fd36;
	{ // callseq 38, 0
	.param .b64 param0;
	st.param.b64 	[param0], %rd61;
	.param .b64 param1;
	st.param.b64 	[param1], %rd58;
	.param .b32 retval0;
	call.uni (retval0), 
	vprintf, 
	(
	param0, 
	param1
	);
	ld.param.b32 	%r132, [retval0];
	} // callseq 38
	ld.global.f32 	%f124, [%rd82+-4];
	cvt.f64.f32 	%fd37, %f124;
	st.local.f64 	[%rd59], %fd37;
	{ // callseq 39, 0
	.param .b64 param0;
	st.param.b64 	[param0], %rd61;
	.param .b64 param1;
	st.param.b64 	[param1], %rd58;
	.param .b32 retval0;
	call.uni (retval0), 
	vprintf, 
	(
	param0, 
	param1
	);
	ld.param.b32 	%r134, [retval0];
	} // callseq 39
	ld.global.f32 	%f125, [%rd82];
	cvt.f64.f32 	%fd38, %f125;
	st.local.f64 	[%rd59], %fd38;
	{ // callseq 40, 0
	.param .b64 param0;
	st.param.b64 	[param0], %rd61;
	.param .b64 param1;
	st.param.b64 	[param1], %rd58;
	.param .b32 retval0;
	call.uni (retval0), 
	vprintf, 
	(
	param0, 
	param1
	);
	ld.param.b32 	%r136, [retval0];
	} // callseq 40
	ld.global.f32 	%f126, [%rd82+4];
	cvt.f64.f32 	%fd39, %f126;
	st.local.f64 	[%rd59], %fd39;
	{ // callseq 41, 0
	.param .b64 param0;
	st.param.b64 	[param0], %rd61;
	.param .b64 param1;
	st.param.b64 	[param1], %rd58;
	.param .b32 retval0;
	call.uni (retval0), 
	vprintf, 
	(
	param0, 
	param1
	);
	ld.param.b32 	%r138, [retval0];
	} // callseq 41
	ld.global.f32 	%f127, [%rd82+8];
	cvt.f64.f32 	%fd40, %f127;
	st.local.f64 	[%rd59], %fd40;
	{ // callseq 42, 0
	.param .b64 param0;
	st.param.b64 	[param0], %rd61;
	.param .b64 param1;
	st.param.b64 	[param1], %rd58;
	.param .b32 retval0;
	call.uni (retval0), 
	vprintf, 
	(
	param0, 
	param1
	);
	ld.param.b32 	%r140, [retval0];
	} // callseq 42
	ld.global.f32 	%f128, [%rd82+12];
	cvt.f64.f32 	%fd41, %f128;
	st.local.f64 	[%rd59], %fd41;
	{ // callseq 43, 0
	.param .b64 param0;
	st.param.b64 	[param0], %rd61;
	.param .b64 param1;
	st.param.b64 	[param1], %rd58;
	.param .b32 retval0;
	call.uni (retval0), 
	vprintf, 
	(
	param0, 
	param1
	);
	ld.param.b32 	%r142, [retval0];
	} // callseq 43
	ld.global.f32 	%f129, [%rd82+16];
	cvt.f64.f32 	%fd42, %f129;
	st.local.f64 	[%rd59], %fd42;
	{ // callseq 44, 0
	.param .b64 param0;
	st.param.b64 	[param0], %rd61;
	.param .b64 param1;
	st.param.b64 	[param1], %rd58;
	.param .b32 retval0;
	call.uni (retval0), 
	vprintf, 
	(
	param0, 
	param1
	);
	ld.param.b32 	%r144, [retval0];
	} // callseq 44
	ld.global.f32 	%f130, [%rd82+20];
	cvt.f64.f32 	%fd43, %f130;
	st.local.f64 	[%rd59], %fd43;
	{ // callseq 45, 0
	.param .b64 param0;
	st.param.b64 	[param0], %rd61;
	.param .b64 param1;
	st.param.b64 	[param1], %rd58;
	.param .b32 retval0;
	call.uni (retval0), 
	vprintf, 
	(
	param0, 
	param1
	);
	ld.param.b32 	%r146, [retval0];
	} // callseq 45
	ld.global.f32 	%f131, [%rd82+24];
	cvt.f64.f32 	%fd44, %f131;
	st.local.f64 	[%rd59], %fd44;
	{ // callseq 46, 0
	.param .b64 param0;
	st.param.b64 	[param0], %rd61;
	.param .b64 param1;
	st.param.b64 	[param1], %rd58;
	.param .b32 retval0;
	call.uni (retval0), 
	vprintf, 
	(
	param0, 
	param1
	);
	ld.param.b32 	%r148, [retval0];
	} // callseq 46
	ld.global.f32 	%f132, [%rd82+28];
	cvt.f64.f32 	%fd45, %f132;
	st.local.f64 	[%rd59], %fd45;
	{ // callseq 47, 0
	.param .b64 param0;
	st.param.b64 	[param0], %rd61;
	.param .b64 param1;
	st.param.b64 	[param1], %rd58;
	.param .b32 retval0;
	call.uni (retval0), 
	vprintf, 
	(
	param0, 
	param1
	);
	ld.param.b32 	%r150, [retval0];
	} // callseq 47
	add.s32 	%r190, %r190, 16;
	add.s64 	%rd82, %rd82, 64;
	setp.ne.s32 	%p21, %r190, 0;
	@%p21 bra 	$L__BB0_29;
$L__BB0_30:
	setp.eq.s32 	%p22, %r30, 0;
	@%p22 bra 	$L__BB0_39;
	add.u64 	%rd62, %SP, 0;
	add.u64 	%rd15, %SPL, 0;
	and.b32  	%r36, %r45, 7;
	setp.lt.u32 	%p23, %r30, 8;
	@%p23 bra 	$L__BB0_33;
	mul.wide.u32 	%rd63, %r192, 4;
	add.s64 	%rd64, %rd1, %rd63;
	ld.global.f32 	%f133, [%rd64];
	cvt.f64.f32 	%fd46, %f133;
	st.local.f64 	[%rd15], %fd46;
	mov.u64 	%rd65, $str;
	cvta.global.u64 	%rd66, %rd65;
	{ // callseq 48, 0
	.param .b64 param0;
	st.param.b64 	[param0], %rd66;
	.param .b64 param1;
	st.param.b64 	[param1], %rd62;
	.param .b32 retval0;
	call.uni (retval0), 
	vprintf, 
	(
	param0, 
	param1
	);
	ld.param.b32 	%r152, [retval0];
	} // callseq 48
	ld.global.f32 	%f134, [%rd64+4];
	cvt.f64.f32 	%fd47, %f134;
	st.local.f64 	[%rd15], %fd47;
	{ // callseq 49, 0
	.param .b64 param0;
	st.param.b64 	[param0], %rd66;
	.param .b64 param1;
	st.param.b64 	[param1], %rd62;
	.param .b32 retval0;
	call.uni (retval0), 
	vprintf, 
	(
	param0, 
	param1
	);
	ld.param.b32 	%r154, [retval0];
	} // callseq 49
	ld.global.f32 	%f135, [%rd64+8];
	cvt.f64.f32 	%fd48, %f135;
	st.local.f64 	[%rd15], %fd48;
	{ // callseq 50, 0
	.param .b64 param0;
	st.param.b64 	[param0], %rd66;
	.param .b64 param1;
	st.param.b64 	[param1], %rd62;
	.param .b32 retval0;
	call.uni (retval0), 
	vprintf, 
	(
	param0, 
	param1
	);
	ld.param.b32 	%r156, [retval0];
	} // callseq 50
	ld.global.f32 	%f136, [%rd64+12];
	cvt.f64.f32 	%fd49, %f136;
	st.local.f64 	[%rd15], %fd49;
	{ // callseq 51, 0
	.param .b64 param0;
	st.param.b64 	[param0], %rd66;
	.param .b64 param1;
	st.param.b64 	[param1], %rd62;
	.param .b32 retval0;
	call.uni (retval0), 
	vprintf, 
	(
	param0, 
	param1
	);
	ld.param.b32 	%r158, [retval0];
	} // callseq 51
	ld.global.f32 	%f137, [%rd64+16];
	cvt.f64.f32 	%fd50, %f137;
	st.local.f64 	[%rd15], %fd50;
	{ // callseq 52, 0
	.param .b64 param0;
	st.param.b64 	[param0], %rd66;
	.param .b64 param1;
	st.param.b64 	[param1], %rd62;
	.param .b32 retval0;
	call.uni (retval0), 
	vprintf, 
	(
	param0, 
	param1
	);
	ld.param.b32 	%r160, [retval0];
	} // callseq 52
	ld.global.f32 	%f138, [%rd64+20];
	cvt.f64.f32 	%fd51, %f138;
	st.local.f64 	[%rd15], %fd51;
	{ // callseq 53, 0
	.param .b64 param0;
	st.param.b64 	[param0], %rd66;
	.param .b64 param1;
	st.param.b64 	[param1], %rd62;
	.param .b32 retval0;
	call.uni (retval0), 
	vprintf, 
	(
	param0, 
	param1
	);
	ld.param.b32 	%r162, [retval0];
	} // callseq 53
	ld.global.f32 	%f139, [%rd64+24];
	cvt.f64.f32 	%fd52, %f139;
	st.local.f64 	[%rd15], %fd52;
	{ // callseq 54, 0
	.param .b64 param0;
	st.param.b64 	[param0], %rd66;
	.param .b64 param1;
	st.param.b64 	[param1], %rd62;
	.param .b32 retval0;
	call.uni (retval0), 
	vprintf, 
	(
	param0, 
	param1
	);
	ld.param.b32 	%r164, [retval0];
	} // callseq 54
	ld.global.f32 	%f140, [%rd64+28];
	cvt.f64.f32 	%fd53, %f140;
	st.local.f64 	[%rd15], %fd53;
	{ // callseq 55, 0
	.param .b64 param0;
	st.param.b64 	[param0], %rd66;
	.param .b64 param1;
	st.param.b64 	[param1], %rd62;
	.param .b32 retval0;
	call.uni (retval0), 
	vprintf, 
	(
	param0, 
	param1
	);
	ld.param.b32 	%r166, [retval0];
	} // callseq 55
	add.s32 	%r192, %r192, 8;
$L__BB0_33:
	setp.eq.s32 	%p24, %r36, 0;
	@%p24 bra 	$L__BB0_39;
	and.b32  	%r39, %r45, 3;
	setp.lt.u32 	%p25, %r36, 4;
	@%p25 bra 	$L__BB0_36;
	mul.wide.u32 	%rd68, %r192, 4;
	add.s64 	%rd69, %rd1, %rd68;
	ld.global.f32 	%f141, [%rd69];
	cvt.f64.f32 	%fd54, %f141;
	st.local.f64 	[%rd15], %fd54;
	mov.u64 	%rd70, $str;
	cvta.global.u64 	%rd71, %rd70;
	{ // callseq 56, 0
	.param .b64 param0;
	st.param.b64 	[param0], %rd71;
	.param .b64 param1;
	st.param.b64 	[param1], %rd62;
	.param .b32 retval0;
	call.uni (retval0), 
	vprintf, 
	(
	param0, 
	param1
	);
	ld.param.b32 	%r168, [retval0];
	} // callseq 56
	ld.global.f32 	%f142, [%rd69+4];
	cvt.f64.f32 	%fd55, %f142;
	st.local.f64 	[%rd15], %fd55;
	{ // callseq 57, 0
	.param .b64 param0;
	st.param.b64 	[param0], %rd71;
	.param .b64 param1;
	st.param.b64 	[param1], %rd62;
	.param .b32 retval0;
	call.uni (retval0), 
	vprintf, 
	(
	param0, 
	param1
	);
	ld.param.b32 	%r170, [retval0];
	} // callseq 57
	ld.global.f32 	%f143, [%rd69+8];
	cvt.f64.f32 	%fd56, %f143;
	st.local.f64 	[%rd15], %fd56;
	{ // callseq 58, 0
	.param .b64 param0;
	st.param.b64 	[param0], %rd71;
	.param .b64 param1;
	st.param.b64 	[param1], %rd62;
	.param .b32 retval0;
	call.uni (retval0), 
	vprintf, 
	(
	param0, 
	param1
	);
	ld.param.b32 	%r172, [retval0];
	} // callseq 58
	ld.global.f32 	%f144, [%rd69+12];
	cvt.f64.f32 	%fd57, %f144;
	st.local.f64 	[%rd15], %fd57;
	{ // callseq 59, 0
	.param .b64 param0;
	st.param.b64 	[param0], %rd71;
	.param .b64 param1;
	st.param.b64 	[param1], %rd62;
	.param .b32 retval0;
	call.uni (retval0), 
	vprintf, 
	(
	param0, 
	param1
	);
	ld.param.b32 	%r174, [retval0];
	} // callseq 59
	add.s32 	%r192, %r192, 4;
$L__BB0_36:
	setp.eq.s32 	%p26, %r39, 0;
	@%p26 bra 	$L__BB0_39;
	mul.wide.u32 	%rd73, %r192, 4;
	add.s64 	%rd83, %rd1, %rd73;
	neg.s32 	%r194, %r39;
	mov.u64 	%rd74, $str;
$L__BB0_38:
	.pragma "nounroll";
	ld.global.f32 	%f145, [%rd83];
	cvt.f64.f32 	%fd58, %f145;
	st.local.f64 	[%rd15], %fd58;
	cvta.global.u64 	%rd75, %rd74;
	{ // callseq 60, 0
	.param .b64 param0;
	st.param.b64 	[param0], %rd75;
	.param .b64 param1;
	st.param.b64 	[param1], %rd62;
	.param .b32 retval0;
	call.uni (retval0), 
	vprintf, 
	(
	param0, 
	param1
	);
	ld.param.b32 	%r176, [retval0];
	} // callseq 60
	add.s64 	%rd83, %rd83, 4;
	add.s32 	%r194, %r194, 1;
	setp.ne.s32 	%p27, %r194, 0;
	@%p27 bra 	$L__BB0_38;
$L__BB0_39:
	mov.u64 	%rd77, $str$1;
	cvta.global.u64 	%rd78, %rd77;
	{ // callseq 61, 0
	.param .b64 param0;
	st.param.b64 	[param0], %rd78;
	.param .b64 param1;
	st.param.b64 	[param1], 0;
	.param .b32 retval0;
	call.uni (retval0), 
	vprintf, 
	(
	param0, 
	param1
	);
	ld.param.b32 	%r178, [retval0];
	} // callseq 61
	ret;

}
	// .globl	_Z16cuda_calculationPfS_i
.visible .entry _Z16cuda_calculationPfS_i(
	.param .u64 .ptr .align 1 _Z16cuda_calculationPfS_i_param_0,
	.param .u64 .ptr .align 1 _Z16cuda_calculationPfS_i_param_1,
	.param .u32 _Z16cuda_calculationPfS_i_param_2
)
{
	.reg .pred 	%p<10>;
	.reg .b32 	%r<28>;
	.reg .b32 	%f<89>;
	.reg .b64 	%rd<23>;

	ld.param.u64 	%rd5, [_Z16cuda_calculationPfS_i_param_0];
	ld.param.u32 	%r15, [_Z16cuda_calculationPfS_i_param_2];
	cvta.to.global.u64 	%rd1, %rd5;
	setp.lt.s32 	%p1, %r15, 3;
	@%p1 bra 	$L__BB1_13;
	add.s32 	%r1, %r15, -2;
	add.s32 	%r17, %r15, -3;
	and.b32  	%r2, %r1, 7;
	setp.lt.u32 	%p2, %r17, 7;
	mov.b32 	%r26, 1;
	@%p2 bra 	$L__BB1_5;
	ld.global.f32 	%f88, [%rd1+4];
	and.b32  	%r19, %r1, -8;
	neg.s32 	%r24, %r19;
	add.s64 	%rd22, %rd1, 20;
	mov.b32 	%r23, 0;
$L__BB1_3:
	.pragma "nounroll";
	ld.global.f32 	%f4, [%rd22+-20];
	add.f32 	%f5, %f88, %f88;
	sub.f32 	%f6, %f5, %f4;
	ld.global.f32 	%f7, [%rd22+-12];
	sub.f32 	%f8, %f6, %f7;
	add.f32 	%f9, %f8, 0f41200000;
	st.global.f32 	[%rd22+-16], %f9;
	add.f32 	%f10, %f7, %f7;
	sub.f32 	%f11, %f10, %f9;
	ld.global.f32 	%f12, [%rd22+-8];
	sub.f32 	%f13, %f11, %f12;
	add.f32 	%f14, %f13, 0f41200000;
	st.global.f32 	[%rd22+-12], %f14;
	add.f32 	%f15, %f12, %f12;
	sub.f32 	%f16, %f15, %f14;
	ld.global.f32 	%f17, [%rd22+-4];
	sub.f32 	%f18, %f16, %f17;
	add.f32 	%f19, %f18, 0f41200000;
	st.global.f32 	[%rd22+-8], %f19;
	add.f32 	%f20, %f17, %f17;
	sub.f32 	%f21, %f20, %f19;
	ld.global.f32 	%f22, [%rd22];
	sub.f32 	%f23, %f21, %f22;
	add.f32 	%f24, %f23, 0f41200000;
	st.global.f32 	[%rd22+-4], %f24;
	add.f32 	%f25, %f22, %f22;
	sub.f32 	%f26, %f25, %f24;
	ld.global.f32 	%f27, [%rd22+4];
	sub.f32 	%f28, %f26, %f27;
	add.f32 	%f29, %f28, 0f41200000;
	st.global.f32 	[%rd22], %f29;
	add.f32 	%f30, %f27, %f27;
	sub.f32 	%f31, %f30, %f29;
	ld.global.f32 	%f32, [%rd22+8];
	sub.f32 	%f33, %f31, %f32;
	add.f32 	%f34, %f33, 0f41200000;
	st.global.f32 	[%rd22+4], %f34;
	add.f32 	%f35, %f32, %f32;
	sub.f32 	%f36, %f35, %f34;
	ld.global.f32 	%f37, [%rd22+12];
	sub.f32 	%f38, %f36, %f37;
	add.f32 	%f39, %f38, 0f41200000;
	st.global.f32 	[%rd22+8], %f39;
	add.f32 	%f40, %f37, %f37;
	sub.f32 	%f41, %f40, %f39;
	ld.global.f32 	%f88, [%rd22+16];
	sub.f32 	%f42, %f41, %f88;
	add.f32 	%f43, %f42, 0f41200000;
	st.global.f32 	[%rd22+12], %f43;
	add.s32 	%r24, %r24, 8;
	add.s32 	%r23, %r23, 8;
	add.s64 	%rd22, %rd22, 32;
	setp.ne.s32 	%p3, %r24, 0;
	@%p3 bra 	$L__BB1_3;
	add.s32 	%r26, %r23, 1;
$L__BB1_5:
	setp.eq.s32 	%p4, %r2, 0;
	@%p4 bra 	$L__BB1_13;
	and.b32  	%r10, %r1, 3;
	setp.lt.u32 	%p5, %r2, 4;
	@%p5 bra 	$L__BB1_8;
	mul.wide.s32 	%rd6, %r26, 4;
	add.s64 	%rd7, %rd1, %rd6;
	ld.global.f32 	%f44, [%rd7+-4];
	mul.wide.u32 	%rd8, %r26, 4;
	add.s64 	%rd9, %rd1, %rd8;
	ld.global.f32 	%f45, [%rd9];
	add.f32 	%f46, %f45, %f45;
	sub.f32 	%f47, %f46, %f44;
	add.s32 	%r20, %r26, 1;
	mul.wide.u32 	%rd10, %r20, 4;
	add.s64 	%rd11, %rd1, %rd10;
	ld.global.f32 	%f48, [%rd11];
	sub.f32 	%f49, %f47, %f48;
	add.f32 	%f50, %f49, 0f41200000;
	st.global.f32 	[%rd9], %f50;
	add.f32 	%f51, %f48, %f48;
	sub.f32 	%f52, %f51, %f50;
	add.s32 	%r21, %r26, 2;
	mul.wide.u32 	%rd12, %r21, 4;
	add.s64 	%rd13, %rd1, %rd12;
	ld.global.f32 	%f53, [%rd13];
	sub.f32 	%f54, %f52, %f53;
	add.f32 	%f55, %f54, 0f41200000;
	st.global.f32 	[%rd11], %f55;
	ld.global.f32 	%f56, [%rd7+4];
	add.f32 	%f57, %f53, %f53;
	sub.f32 	%f58, %f57, %f56;
	ld.global.f32 	%f59, [%rd9+12];
	sub.f32 	%f60, %f58, %f59;
	add.f32 	%f61, %f60, 0f41200000;
	st.global.f32 	[%rd13], %f61;
	ld.global.f32 	%f62, [%rd7+8];
	ld.global.f32 	%f63, [%rd9+12];
	add.f32 	%f64, %f63, %f63;
	sub.f32 	%f65, %f64, %f62;
	add.s32 	%r26, %r26, 4;
	ld.global.f32 	%f66, [%rd9+16];
	sub.f32 	%f67, %f65, %f66;
	add.f32 	%f68, %f67, 0f41200000;
	st.global.f32 	[%rd9+12], %f68;
$L__BB1_8:
	setp.eq.s32 	%p6, %r10, 0;
	@%p6 bra 	$L__BB1_13;
	setp.eq.s32 	%p7, %r10, 1;
	@%p7 bra 	$L__BB1_11;
	mul.wide.s32 	%rd14, %r26, 4;
	add.s64 	%rd15, %rd1, %rd14;
	ld.global.f32 	%f69, [%rd15+-4];
	mul.wide.u32 	%rd16, %r26, 4;
	add.s64 	%rd17, %rd1, %rd16;
	ld.global.f32 	%f70, [%rd17];
	add.f32 	%f71, %f70, %f70;
	sub.f32 	%f72, %f71, %f69;
	ld.global.f32 	%f73, [%rd17+4];
	sub.f32 	%f74, %f72, %f73;
	add.f32 	%f75, %f74, 0f41200000;
	st.global.f32 	[%rd17], %f75;
	add.f32 	%f76, %f73, %f73;
	sub.f32 	%f77, %f76, %f75;
	add.s32 	%r26, %r26, 2;
	ld.global.f32 	%f78, [%rd17+8];
	sub.f32 	%f79, %f77, %f78;
	add.f32 	%f80, %f79, 0f41200000;
	st.global.f32 	[%rd17+4], %f80;
$L__BB1_11:
	and.b32  	%r22, %r15, 1;
	setp.eq.b32 	%p8, %r22, 1;
	not.pred 	%p9, %p8;
	@%p9 bra 	$L__BB1_13;
	mul.wide.s32 	%rd18, %r26, 4;
	add.s64 	%rd19, %rd1, %rd18;
	ld.global.f32 	%f81, [%rd19+-4];
	mul.wide.u32 	%rd20, %r26, 4;
	add.s64 	%rd21, %rd1, %rd20;
	ld.global.f32 	%f82, [%rd21];
	add.f32 	%f83, %f82, %f82;
	sub.f32 	%f84, %f83, %f81;
	ld.global.f32 	%f85, [%rd21+4];
	sub.f32 	%f86, %f84, %f85;
	add.f32 	%f87, %f86, 0f41200000;
	st.global.f32 	[%rd21], %f87;
$L__BB1_13:
	ret;

}


// ===== COMPILED SASS (sm_100) =====

	.target	sm_100

	.elftype	@"ET_EXEC"


//--------------------- .note.nv.tkinfo           --------------------------
	.section	.note.nv.tkinfo,"",@"SHT_NOTE"
	.sectionflags	@"SHF_NOTE_NV_TKINFO"
	.tkinfo
        /*0018*/ 	.word	0x00000002
        /*0030*/ 	.string	""
        /*0030*/ 	.string	"ptxas"
        /*0030*/ 	.string	"Cuda compilation tools, release 13.0, V13.0.88"
        /*0030*/ 	.string	"Build cuda_13.0.r13.0/compiler.36424714_0"
        /*0030*/ 	.string	"-arch sm_100 -m 64 "



//--------------------- .note.nv.cuinfo           --------------------------
	.section	.note.nv.cuinfo,"",@"SHT_NOTE"
	.sectionflags	@"SHF_NOTE_NV_CUINFO"
        /*0018*/ 	.short	0x0002
        /*001a*/ 	.short	0x0064
        /*001c*/ 	.short	0x0082
	.zero		2


//--------------------- .nv.info                  --------------------------
	.section	.nv.info,"",@"SHT_CUDA_INFO"
	.align	4


	//----- nvinfo : EIATTR_REGCOUNT
	.align		4
        /*0000*/ 	.byte	0x04, 0x2f
        /*0002*/ 	.short	(.L_4 - .L_3)
	.align		4
.L_3:
        /*0004*/ 	.word	index@(_Z16cuda_print_arrayPfi)
        /*0008*/ 	.word	0x00000020


	//----- nvinfo : EIATTR_FRAME_SIZE
	.align		4
.L_4:
        /*000c*/ 	.byte	0x04, 0x11
        /*000e*/ 	.short	(.L_6 - .L_5)
	.align		4
.L_5:
        /*0010*/ 	.word	index@(_Z16cuda_print_arrayPfi)
        /*0014*/ 	.word	0x00000010


	//----- nvinfo : EIATTR_REGCOUNT
	.align		4
.L_6:
        /*0018*/ 	.byte	0x04, 0x2f
        /*001a*/ 	.short	(.L_8 - .L_7)
	.align		4
.L_7:
        /*001c*/ 	.word	index@(_Z16cuda_calculationPfS_i)
        /*0020*/ 	.word	0x0000001a


	//----- nvinfo : EIATTR_FRAME_SIZE
	.align		4
.L_8:
        /*0024*/ 	.byte	0x04, 0x11
        /*0026*/ 	.short	(.L_10 - .L_9)
	.align		4
.L_9:
        /*0028*/ 	.word	index@(_Z16cuda_calculationPfS_i)
        /*002c*/ 	.word	0x00000000


	//----- nvinfo : EIATTR_MIN_STACK_SIZE
	.align		4
.L_10:
        /*0030*/ 	.byte	0x04, 0x12
        /*0032*/ 	.short	(.L_12 - .L_11)
	.align		4
.L_11:
        /*0034*/ 	.word	index@(_Z16cuda_calculationPfS_i)
        /*0038*/ 	.word	0x00000000


	//----- nvinfo : EIATTR_MIN_STACK_SIZE
	.align		4
.L_12:
        /*003c*/ 	.byte	0x04, 0x12
        /*003e*/ 	.short	(.L_14 - .L_13)
	.align		4
.L_13:
        /*0040*/ 	.word	index@(_Z16cuda_print_arrayPfi)
        /*0044*/ 	.word	0x00000010
.L_14:


//--------------------- .nv.compat                --------------------------
	.section	.nv.compat,"",@"SHT_CUDA_COMPAT_INFO"
	.align	4
        /*0000*/ 	.byte	0x02, 0x09, 0x00, 0x00, 0x02, 0x02, 0x01, 0x00, 0x02, 0x05, 0x05, 0x00, 0x03, 0x07, 0x01, 0x01
        /*0010*/ 	.byte	0x02, 0x03, 0x00, 0x00, 0x02, 0x06, 0x01, 0x00, 0x04, 0x0b, 0x08, 0x00, 0x09, 0x00, 0x00, 0x00
        /*0020*/ 	.byte	0x00, 0x00, 0x00, 0x00


//--------------------- .nv.info._Z16cuda_calculationPfS_i --------------------------
	.section	.nv.info._Z16cuda_calculationPfS_i,"",@"SHT_CUDA_INFO"
	.sectionflags	@""
	.align	4


	//----- nvinfo : EIATTR_CUDA_API_VERSION
	.align		4
        /*0000*/ 	.byte	0x04, 0x37
        /*0002*/ 	.short	(.L_16 - .L_15)
.L_15:
        /*0004*/ 	.word	0x00000082


	//----- nvinfo : EIATTR_KPARAM_INFO
	.align		4
.L_16:
        /*0008*/ 	.byte	0x04, 0x17
        /*000a*/ 	.short	(.L_18 - .L_17)
.L_17:
        /*000c*/ 	.word	0x00000000
        /*0010*/ 	.short	0x0002
        /*0012*/ 	.short	0x0010
        /*0014*/ 	.byte	0x00, 0xf0, 0x11, 0x00


	//----- nvinfo : EIATTR_KPARAM_INFO
	.align		4
.L_18:
        /*0018*/ 	.byte	0x04, 0x17
        /*001a*/ 	.short	(.L_20 - .L_19)
.L_19:
        /*001c*/ 	.word	0x00000000
        /*0020*/ 	.short	0x0001
        /*0022*/ 	.short	0x0008
        /*0024*/ 	.byte	0x00, 0xf5, 0x21, 0x00


	//----- nvinfo : EIATTR_KPARAM_INFO
	.align		4
.L_20:
        /*0028*/ 	.byte	0x04, 0x17
        /*002a*/ 	.short	(.L_22 - .L_21)
.L_21:
        /*002c*/ 	.word	0x00000000
        /*0030*/ 	.short	0x0000
        /*0032*/ 	.short	0x0000
        /*0034*/ 	.byte	0x00, 0xf5, 0x21, 0x00


	//----- nvinfo : EIATTR_SPARSE_MMA_MASK
	.align		4
.L_22:
        /*0038*/ 	.byte	0x03, 0x50
        /*003a*/ 	.short	0x0000


	//----- nvinfo : EIATTR_MAXREG_COUNT
	.align		4
        /*003c*/ 	.byte	0x03, 0x1b
        /*003e*/ 	.short	0x00ff


	//----- nvinfo : EIATTR_MERCURY_ISA_VERSION
	.align		4
        /*0040*/ 	.byte	0x03, 0x5f
        /*0042*/ 	.short	0x0101


	//----- nvinfo : EIATTR_VRC_CTA_INIT_COUNT
	.align		4
        /*0044*/ 	.byte	0x02, 0x4a
	.zero		1
	.zero		1


	//----- nvinfo : EIATTR_EXIT_INSTR_OFFSETS
	.align		4
        /*0048*/ 	.byte	0x04, 0x1c
        /*004a*/ 	.short	(.L_24 - .L_23)


	//   ....[0]....
.L_23:
        /*004c*/ 	.word	0x00000030


	//   ....[1]....
        /*0050*/ 	.word	0x00000500


	//   ....[2]....
        /*0054*/ 	.word	0x000007a0


	//   ....[3]....
        /*0058*/ 	.word	0x00000910


	//   ....[4]....
        /*005c*/ 	.word	0x000009d0


	//----- nvinfo : EIATTR_CBANK_PARAM_SIZE
	.align		4
.L_24:
        /*0060*/ 	.byte	0x03, 0x19
        /*0062*/ 	.short	0x0014


	//----- nvinfo : EIATTR_PARAM_CBANK
	.align		4
        /*0064*/ 	.byte	0x04, 0x0a
        /*0066*/ 	.short	(.L_26 - .L_25)
	.align		4
.L_25:
        /*0068*/ 	.word	index@(.nv.constant0._Z16cuda_calculationPfS_i)
        /*006c*/ 	.short	0x0380
        /*006e*/ 	.short	0x0014


	//----- nvinfo : EIATTR_SW_WAR
	.align		4
.L_26:
        /*0070*/ 	.byte	0x04, 0x36
        /*0072*/ 	.short	(.L_28 - .L_27)
.L_27:
        /*0074*/ 	.word	0x00000008
.L_28:


//--------------------- .nv.info._Z16cuda_print_arrayPfi --------------------------
	.section	.nv.info._Z16cuda_print_arrayPfi,"",@"SHT_CUDA_INFO"
	.sectionflags	@""
	.align	4


	//----- nvinfo : EIATTR_CUDA_API_VERSION
	.align		4
        /*0000*/ 	.byte	0x04, 0x37
        /*0002*/ 	.short	(.L_30 - .L_29)
.L_29:
        /*0004*/ 	.word	0x00000082


	//----- nvinfo : EIATTR_KPARAM_INFO
	.align		4
.L_30:
        /*0008*/ 	.byte	0x04, 0x17
        /*000a*/ 	.short	(.L_32 - .L_31)
.L_31:
        /*000c*/ 	.word	0x00000000
        /*0010*/ 	.short	0x0001
        /*0012*/ 	.short	0x0008
        /*0014*/ 	.byte	0x00, 0xf0, 0x11, 0x00


	//----- nvinfo : EIATTR_KPARAM_INFO
	.align		4
.L_32:
        /*0018*/ 	.byte	0x04, 0x17
        /*001a*/ 	.short	(.L_34 - .L_33)
.L_33:
        /*001c*/ 	.word	0x00000000
        /*0020*/ 	.short	0x0000
        /*0022*/ 	.short	0x0000
        /*0024*/ 	.byte	0x00, 0xf5, 0x21, 0x00


	//----- nvinfo : EIATTR_SPARSE_MMA_MASK
	.align		4
.L_34:
        /*0028*/ 	.byte	0x03, 0x50
        /*002a*/ 	.short	0x0000


	//----- nvinfo : EIATTR_MAXREG_COUNT
	.align		4
        /*002c*/ 	.byte	0x03, 0x1b
        /*002e*/ 	.short	0x00ff


	//----- nvinfo : EIATTR_EXTERNS
	.align		4
        /*0030*/ 	.byte	0x04, 0x0f
        /*0032*/ 	.short	(.L_36 - .L_35)


	//   ....[0]....
	.align		4
.L_35:
        /*0034*/ 	.word	index@(vprintf)


	//----- nvinfo : EIATTR_MERCURY_ISA_VERSION
	.align		4
.L_36:
        /*0038*/ 	.byte	0x03, 0x5f
        /*003a*/ 	.short	0x0101


	//----- nvinfo : EIATTR_VRC_CTA_INIT_COUNT
	.align		4
        /*003c*/ 	.byte	0x02, 0x4a
	.zero		1
	.zero		1


	//----- nvinfo : EIATTR_SYSCALL_OFFSETS
	.align		4
        /*0040*/ 	.byte	0x04, 0x46
        /*0042*/ 	.short	(.L_38 - .L_37)


	//   ....[0]....
.L_37:
        /*0044*/ 	.word	0x000000f0


	//   ....[1]....
        /*0048*/ 	.word	0x00000310


	//   ....[2]....
        /*004c*/ 	.word	0x000003f0


	//   ....[3]....
        /*0050*/ 	.word	0x000004c0


	//   ....[4]....
        /*0054*/ 	.word	0x00000590


	//   ....[5]....
        /*0058*/ 	.word	0x00000660


	//   ....[6]....
        /*005c*/ 	.word	0x00000730


	//   ....[7]....
        /*0060*/ 	.word	0x00000800


	//   ....[8]....
        /*0064*/ 	.word	0x000008d0


	//   ....[9]....
        /*0068*/ 	.word	0x000009a0


	//   ....[10]....
        /*006c*/ 	.word	0x00000a70


	//   ....[11]....
        /*0070*/ 	.word	0x00000b40


	//   ....[12]....
        /*0074*/ 	.word	0x00000c10


	//   ....[13]....
        /*0078*/ 	.word	0x00000ce0


	//   ....[14]....
        /*007c*/ 	.word	0x00000db0


	//   ....[15]....
        /*0080*/ 	.word	0x00000e80


	//   ....[16]....
        /*0084*/ 	.word	0x00000f50


	//   ....[17]....
        /*0088*/ 	.word	0x00001130


	//   ....[18]....
        /*008c*/ 	.word	0x00001200


	//   ....[19]....
        /*0090*/ 	.word	0x000012d0


	//   ....[20]....
        /*0094*/ 	.word	0x000013a0


	//   ....[21]....
        /*0098*/ 	.word	0x00001470


	//   ....[22]....
        /*009c*/ 	.word	0x00001540


	//   ....[23]....
        /*00a0*/ 	.word	0x00001610


	//   ....[24]....
        /*00a4*/ 	.word	0x000016e0


	//   ....[25]....
        /*00a8*/ 	.word	0x00001870


	//   ....[26]....
        /*00ac*/ 	.word	0x00001940


	//   ....[27]....
        /*00b0*/ 	.word	0x00001a10


	//   ....[28]....
        /*00b4*/ 	.word	0x00001ae0


	//   ....[29]....
        /*00b8*/ 	.word	0x00001c70


	//   ....[30]....
        /*00bc*/ 	.word	0x00001d40


	//   ....[31]....
        /*00c0*/ 	.word	0x00001db0


	//   ....[32]....
        /*00c4*/ 	.word	0x00002bf0


	//   ....[33]....
        /*00c8*/ 	.word	0x00002cd0


	//   ....[34]....
        /*00cc*/ 	.word	0x00002da0


	//   ....[35]....
        /*00d0*/ 	.word	0x00002e70


	//   ....[36]....
        /*00d4*/ 	.word	0x00002f40


	//   ....[37]....
        /*00d8*/ 	.word	0x00003010


	//   ....[38]....
        /*00dc*/ 	.word	0x000030e0


	//   ....[39]....
        /*00e0*/ 	.word	0x000031b0


	//   ....[40]....
        /*00e4*/ 	.word	0x00003280


	//   ....[41]....
        /*00e8*/ 	.word	0x00003350


	//   ....[42]....
        /*00ec*/ 	.word	0x00003420


	//   ....[43]....
        /*00f0*/ 	.word	0x000034f0


	//   ....[44]....
        /*00f4*/ 	.word	0x000035c0


	//   ....[45]....
        /*00f8*/ 	.word	0x00003690


	//   ....[46]....
        /*00fc*/ 	.word	0x00003760


	//   ....[47]....
        /*0100*/ 	.word	0x00003830


	//   ....[48]....
        /*0104*/ 	.word	0x000039f0


	//   ....[49]....
        /*0108*/ 	.word	0x00003ac0


	//   ....[50]....
        /*010c*/ 	.word	0x00003b90


	//   ....[51]....
        /*0110*/ 	.word	0x00003c60


	//   ....[52]....
        /*0114*/ 	.word	0x00003d30


	//   ....[53]....
        /*0118*/ 	.word	0x00003e00


	//   ....[54]....
        /*011c*/ 	.word	0x00003ed0


	//   ....[55]....
        /*0120*/ 	.word	0x00003fa0


	//   ....[56]....
        /*0124*/ 	.word	0x00004110


	//   ....[57]....
        /*0128*/ 	.word	0x000041e0


	//   ....[58]....
        /*012c*/ 	.word	0x000042b0


	//   ....[59]....
        /*0130*/ 	.word	0x00004380


	//   ....[60]....
        /*0134*/ 	.word	0x000044f0


	//   ....[61]....
        /*0138*/ 	.word	0x000045c0


	//----- nvinfo : EIATTR_EXIT_INSTR_OFFSETS
	.align		4
.L_38:
        /*013c*/ 	.byte	0x04, 0x1c
        /*013e*/ 	.short	(.L_40 - .L_39)


	//   ....[0]....
.L_39:
        /*0140*/ 	.word	0x000045d0


	//----- nvinfo : EIATTR_CRS_STACK_SIZE
	.align		4
.L_40:
        /*0144*/ 	.byte	0x04, 0x1e
        /*0146*/ 	.short	(.L_42 - .L_41)
.L_41:
        /*0148*/ 	.word	0x00000000


	//----- nvinfo : EIATTR_CBANK_PARAM_SIZE
	.align		4
.L_42:
        /*014c*/ 	.byte	0x03, 0x19
        /*014e*/ 	.short	0x000c


	//----- nvinfo : EIATTR_PARAM_CBANK
	.align		4
        /*0150*/ 	.byte	0x04, 0x0a
        /*0152*/ 	.short	(.L_44 - .L_43)
	.align		4
.L_43:
        /*0154*/ 	.word	index@(.nv.constant0._Z16cuda_print_arrayPfi)
        /*0158*/ 	.short	0x0380
        /*015a*/ 	.short	0x000c


	//----- nvinfo : EIATTR_SW_WAR
	.align		4
.L_44:
        /*015c*/ 	.byte	0x04, 0x36
        /*015e*/ 	.short	(.L_46 - .L_45)
.L_45:
        /*0160*/ 	.word	0x00000008
.L_46:


//--------------------- .nv.callgraph             --------------------------
	.section	.nv.callgraph,"",@"SHT_CUDA_CALLGRAPH"
	.align	4
	.sectionentsize	8
	.align		4
        /*0000*/ 	.word	0x00000000
	.align		4
        /*0004*/ 	.word	0xffffffff
	.align		4
        /*0008*/ 	.word	index@(_Z16cuda_print_arrayPfi)
	.align		4
        /*000c*/ 	.word	index@(vprintf)
	.align		4
        /*0010*/ 	.word	0x00000000
	.align		4
        /*0014*/ 	.word	0xfffffffe
	.align		4
        /*0018*/ 	.word	0x00000000
	.align		4
        /*001c*/ 	.word	0xfffffffd
	.align		4
        /*0020*/ 	.word	0x00000000
	.align		4
        /*0024*/ 	.word	0xfffffffc


//--------------------- .nv.constant4             --------------------------
	.section	.nv.constant4,"a",@progbits
	.align	8
	.align		8
.nv.constant4:
        /*0000*/ 	.dword	$str
	.align		8
        /*0008*/ 	.dword	$str$1
	.align		8
        /*0010*/ 	.dword	$str$2
	.align		8
        /*0018*/ 	.dword	vprintf


//--------------------- .text._Z16cuda_calculationPfS_i --------------------------
	.section	.text._Z16cuda_calculationPfS_i,"ax",@progbits
	.align	128
        .global         _Z16cuda_calculationPfS_i
        .type           _Z16cuda_calculationPfS_i,@function
        .size           _Z16cuda_calculationPfS_i,(.L_x_87 - _Z16cuda_calculationPfS_i)
        .other          _Z16cuda_calculationPfS_i,@"STO_CUDA_ENTRY STV_DEFAULT"
_Z16cuda_calculationPfS_i:
.text._Z16cuda_calculationPfS_i:
[----:B------:R-:W-:Y:S08]  /*0000*/  LDC R1, c[0x0][0x37c] ;  /* 0x0000df00ff017b82 */ /* 0x000ff00000000800 */
[----:B------:R-:W0:Y:S02]  /*0010*/  LDC R0, c[0x0][0x390] ;  /* 0x0000e400ff007b82 */ /* 0x000e240000000800 */
[----:B0-----:R-:W-:-:S13]  /*0020*/  ISETP.GE.AND P0, PT, R0, 0x3, PT ;  /* 0x000000030000780c */ /* 0x001fda0003f06270 */
[----:B------:R-:W-:Y:S05]  /*0030*/  @!P0 EXIT ;  /* 0x000000000000894d */ /* 0x000fea0003800000 */
[C---:B------:R-:W-:Y:S01]  /*0040*/  IADD3 R2, PT, PT, R0.reuse, -0x3, RZ ;  /* 0xfffffffd00027810 */ /* 0x040fe20007ffe0ff */
[----:B------:R-:W0:Y:S01]  /*0050*/  LDCU.64 UR6, c[0x0][0x358] ;  /* 0x00006b00ff0677ac */ /* 0x000e220008000a00 */
[----:B------:R-:W-:Y:S01]  /*0060*/  IADD3 R4, PT, PT, R0, -0x2, RZ ;  /* 0xfffffffe00047810 */ /* 0x000fe20007ffe0ff */
[----:B------:R-:W-:Y:S01]  /*0070*/  HFMA2 R6, -RZ, RZ, 0, 5.9604644775390625e-08 ;  /* 0x00000001ff067431 */ /* 0x000fe200000001ff */
[----:B------:R-:W-:Y:S02]  /*0080*/  ISETP.GE.U32.AND P0, PT, R2, 0x7, PT ;  /* 0x000000070200780c */ /* 0x000fe40003f06070 */
[----:B------:R-:W-:-:S11]  /*0090*/  LOP3.LUT R16, R4, 0x7, RZ, 0xc0, !PT ;  /* 0x0000000704107812 */ /* 0x000fd600078ec0ff */
[----:B------:R-:W-:Y:S05]  /*00a0*/  @!P0 BRA `(.L_x_0) ;  /* 0x0000000400108947 */ /* 0x000fea0003800000 */
[----:B------:R-:W0:Y:S01]  /*00b0*/  LDC.64 R2, c[0x0][0x380] ;  /* 0x0000e000ff027b82 */ /* 0x000e220000000a00 */
[----:B------:R-:W1:Y:S01]  /*00c0*/  LDCU.64 UR4, c[0x0][0x380] ;  /* 0x00007000ff0477ac */ /* 0x000e620008000a00 */
[----:B0-----:R0:W5:Y:S01]  /*00d0*/  LDG.E R5, desc[UR6][R2.64+0x4] ;  /* 0x0000040602057981 */ /* 0x001162000c1e1900 */
[----:B-1----:R-:W-:Y:S01]  /*00e0*/  UIADD3 UR4, UP0, UPT, UR4, 0x14, URZ ;  /* 0x0000001404047890 */ /* 0x002fe2000ff1e0ff */
[----:B------:R-:W-:Y:S02]  /*00f0*/  LOP3.LUT R7, R4, 0xfffffff8, RZ, 0xc0, !PT ;  /* 0xfffffff804077812 */ /* 0x000fe400078ec0ff */
[----:B------:R-:W-:Y:S01]  /*0100*/  MOV R6, RZ ;  /* 0x000000ff00067202 */ /* 0x000fe20000000f00 */
[----:B------:R-:W-:Y:S01]  /*0110*/  UIADD3.X UR5, UPT, UPT, URZ, UR5, URZ, UP0, !UPT ;  /* 0x00000005ff057290 */ /* 0x000fe200087fe4ff */
[----:B------:R-:W-:Y:S02]  /*0120*/  IADD3 R7, PT, PT, -R7, RZ, RZ ;  /* 0x000000ff07077210 */ /* 0x000fe40007ffe1ff */
[----:B------:R-:W-:-:S03]  /*0130*/  MOV R8, UR4 ;  /* 0x0000000400087c02 */ /* 0x000fc60008000f00 */
[----:B0-----:R-:W-:-:S07]  /*0140*/  MOV R13, UR5 ;  /* 0x00000005000d7c02 */ /* 0x001fce0008000f00 */
.L_x_1:
[----:B-1----:R-:W-:Y:S02]  /*0150*/  MOV R2, R8 ;  /* 0x0000000800027202 */ /* 0x002fe40000000f00 */
[----:B------:R-:W-:-:S05]  /*0160*/  MOV R3, R13 ;  /* 0x0000000d00037202 */ /* 0x000fca0000000f00 */
[----:B------:R-:W2:Y:S04]  /*0170*/  LDG.E R12, desc[UR6][R2.64+-0x14] ;  /* 0xffffec06020c7981 */ /* 0x000ea8000c1e1900 */
[----:B------:R-:W3:Y:S04]  /*0180*/  LDG.E R15, desc[UR6][R2.64+-0xc] ;  /* 0xfffff406020f7981 */ /* 0x000ee8000c1e1900 */
[----:B------:R-:W4:Y:S04]  /*0190*/  LDG.E R17, desc[UR6][R2.64+-0x8] ;  /* 0xfffff80602117981 */ /* 0x000f28000c1e1900 */
[----:B------:R-:W4:Y:S04]  /*01a0*/  LDG.E R19, desc[UR6][R2.64+-0x4] ;  /* 0xfffffc0602137981 */ /* 0x000f28000c1e1900 */
[----:B------:R-:W4:Y:S04]  /*01b0*/  LDG.E R11, desc[UR6][R2.64] ;  /* 0x00000006020b7981 */ /* 0x000f28000c1e1900 */
[----:B------:R-:W4:Y:S04]  /*01c0*/  LDG.E R10, desc[UR6][R2.64+0x4] ;  /* 0x00000406020a7981 */ /* 0x000f28000c1e1900 */
[----:B------:R-:W4:Y:S04]  /*01d0*/  LDG.E R9, desc[UR6][R2.64+0x8] ;  /* 0x0000080602097981 */ /* 0x000f28000c1e1900 */
[----:B------:R-:W4:Y:S01]  /*01e0*/  LDG.E R8, desc[UR6][R2.64+0xc] ;  /* 0x00000c0602087981 */ /* 0x000f22000c1e1900 */
[----:B-----5:R-:W-:-:S03]  /*01f0*/  FADD R13, R5, R5 ;  /* 0x00000005050d7221 */ /* 0x020fc60000000000 */
[----:B------:R-:W4:Y:S01]  /*0200*/  LDG.E R5, desc[UR6][R2.64+0x10] ;  /* 0x0000100602057981 */ /* 0x000f22000c1e1900 */
[----:B------:R-:W-:Y:S02]  /*0210*/  IADD3 R7, PT, PT, R7, 0x8, RZ ;  /* 0x0000000807077810 */ /* 0x000fe40007ffe0ff */
[----:B------:R-:W-:Y:S02]  /*0220*/  IADD3 R6, PT, PT, R6, 0x8, RZ ;  /* 0x0000000806067810 */ /* 0x000fe40007ffe0ff */
[----:B------:R-:W-:Y:S01]  /*0230*/  ISETP.NE.AND P0, PT, R7, RZ, PT ;  /* 0x000000ff0700720c */ /* 0x000fe20003f05270 */
[----:B--2---:R-:W-:-:S04]  /*0240*/  FADD R12, -R12, R13 ;  /* 0x0000000d0c0c7221 */ /* 0x004fc80000000100 */
[--C-:B---3--:R-:W-:Y:S01]  /*0250*/  FADD R12, R12, -R15.reuse ;  /* 0x8000000f0c0c7221 */ /* 0x108fe20000000000 */
[----:B------:R-:W-:-:S03]  /*0260*/  FADD R14, R15, R15 ;  /* 0x0000000f0f0e7221 */ /* 0x000fc60000000000 */
[----:B------:R-:W-:Y:S01]  /*0270*/  FADD R13, R12, 10 ;  /* 0x412000000c0d7421 */ /* 0x000fe20000000000 */
[----:B----4-:R-:W-:-:S03]  /*0280*/  FADD R12, R17, R17 ;  /* 0x00000011110c7221 */ /* 0x010fc60000000000 */
[----:B------:R-:W-:Y:S01]  /*0290*/  FADD R14, -R13, R14 ;  /* 0x0000000e0d0e7221 */ /* 0x000fe20000000100 */
[----:B------:R0:W-:Y:S03]  /*02a0*/  STG.E desc[UR6][R2.64+-0x10], R13 ;  /* 0xfffff00d02007986 */ /* 0x0001e6000c101906 */
[----:B------:R-:W-:-:S04]  /*02b0*/  FADD R14, R14, -R17 ;  /* 0x800000110e0e7221 */ /* 0x000fc80000000000 */
[----:B------:R-:W-:Y:S01]  /*02c0*/  FADD R15, R14, 10 ;  /* 0x412000000e0f7421 */ /* 0x000fe20000000000 */
[----:B------:R-:W-:-:S03]  /*02d0*/  FADD R14, R19, R19 ;  /* 0x00000013130e7221 */ /* 0x000fc60000000000 */
        /* <DEDUP_REMOVED lines=8> */
[----:B------:R-:W-:-:S04]  /*0360*/  FADD R11, R14, 10 ;  /* 0x412000000e0b7421 */ /* 0x000fc80000000000 */
[----:B------:R-:W-:Y:S01]  /*0370*/  FADD R19, -R11, R12 ;  /* 0x0000000c0b137221 */ /* 0x000fe20000000100 */
[----:B------:R-:W-:Y:S01]  /*0380*/  FADD R12, R9, R9 ;  /* 0x00000009090c7221 */ /* 0x000fe20000000000 */
[----:B------:R1:W-:Y:S02]  /*0390*/  STG.E desc[UR6][R2.64+-0x4], R11 ;  /* 0xfffffc0b02007986 */ /* 0x0003e4000c101906 */
[--C-:B------:R-:W-:Y:S01]  /*03a0*/  FADD R19, R19, -R10.reuse ;  /* 0x8000000a13137221 */ /* 0x100fe20000000000 */
[----:B------:R-:W-:-:S03]  /*03b0*/  FADD R10, R10, R10 ;  /* 0x0000000a0a0a7221 */ /* 0x000fc60000000000 */
[----:B------:R-:W-:-:S04]  /*03c0*/  FADD R19, R19, 10 ;  /* 0x4120000013137421 */ /* 0x000fc80000000000 */
[----:B------:R-:W-:Y:S01]  /*03d0*/  FADD R10, -R19, R10 ;  /* 0x0000000a130a7221 */ /* 0x000fe20000000100 */
[----:B------:R1:W-:Y:S03]  /*03e0*/  STG.E desc[UR6][R2.64], R19 ;  /* 0x0000001302007986 */ /* 0x0003e6000c101906 */
[----:B------:R-:W-:-:S04]  /*03f0*/  FADD R10, R10, -R9 ;  /* 0x800000090a0a7221 */ /* 0x000fc80000000000 */
[----:B------:R-:W-:-:S04]  /*0400*/  FADD R9, R10, 10 ;  /* 0x412000000a097421 */ /* 0x000fc80000000000 */
[----:B------:R-:W-:Y:S01]  /*0410*/  FADD R21, -R9, R12 ;  /* 0x0000000c09157221 */ /* 0x000fe20000000100 */
[----:B------:R1:W-:Y:S03]  /*0420*/  STG.E desc[UR6][R2.64+0x4], R9 ;  /* 0x0000040902007986 */ /* 0x0003e6000c101906 */
[--C-:B------:R-:W-:Y:S01]  /*0430*/  FADD R21, R21, -R8.reuse ;  /* 0x8000000815157221 */ /* 0x100fe20000000000 */
[----:B------:R-:W-:-:S03]  /*0440*/  FADD R8, R8, R8 ;  /* 0x0000000808087221 */ /* 0x000fc60000000000 */
[----:B------:R-:W-:-:S04]  /*0450*/  FADD R21, R21, 10 ;  /* 0x4120000015157421 */ /* 0x000fc80000000000 */
[----:B------:R-:W-:Y:S01]  /*0460*/  FADD R8, -R21, R8 ;  /* 0x0000000815087221 */ /* 0x000fe20000000100 */
[----:B------:R1:W-:Y:S03]  /*0470*/  STG.E desc[UR6][R2.64+0x8], R21 ;  /* 0x0000081502007986 */ /* 0x0003e6000c101906 */
[----:B------:R-:W-:-:S04]  /*0480*/  FADD R8, R8, -R5 ;  /* 0x8000000508087221 */ /* 0x000fc80000000000 */
[----:B------:R-:W-:Y:S01]  /*0490*/  FADD R23, R8, 10 ;  /* 0x4120000008177421 */ /* 0x000fe20000000000 */
[----:B------:R-:W-:-:S04]  /*04a0*/  IADD3 R8, P1, PT, R2, 0x20, RZ ;  /* 0x0000002002087810 */ /* 0x000fc80007f3e0ff */
[----:B------:R1:W-:Y:S01]  /*04b0*/  STG.E desc[UR6][R2.64+0xc], R23 ;  /* 0x00000c1702007986 */ /* 0x0003e2000c101906 */
[----:B0-----:R-:W-:Y:S01]  /*04c0*/  IADD3.X R13, PT, PT, RZ, R3, RZ, P1, !PT ;  /* 0x00000003ff0d7210 */ /* 0x001fe20000ffe4ff */
[----:B------:R-:W-:Y:S07]  /*04d0*/  @P0 BRA `(.L_x_1) ;  /* 0xfffffffc001c0947 */ /* 0x000fee000383ffff */
[----:B------:R-:W-:-:S07]  /*04e0*/  IADD3 R6, PT, PT, R6, 0x1, RZ ;  /* 0x0000000106067810 */ /* 0x000fce0007ffe0ff */
.L_x_0:
[----:B------:R-:W-:-:S13]  /*04f0*/  ISETP.NE.AND P0, PT, R16, RZ, PT ;  /* 0x000000ff1000720c */ /* 0x000fda0003f05270 */
[----:B0-----:R-:W-:Y:S05]  /*0500*/  @!P0 EXIT ;  /* 0x000000000000894d */ /* 0x001fea0003800000 */
[----:B------:R-:W-:Y:S02]  /*0510*/  ISETP.GE.U32.AND P0, PT, R16, 0x4, PT ;  /* 0x000000041000780c */ /* 0x000fe40003f06070 */
[----:B------:R-:W-:-:S04]  /*0520*/  LOP3.LUT R7, R4, 0x3, RZ, 0xc0, !PT ;  /* 0x0000000304077812 */ /* 0x000fc800078ec0ff */
[----:B------:R-:W-:-:S07]  /*0530*/  ISETP.NE.AND P1, PT, R7, RZ, PT ;  /* 0x000000ff0700720c */ /* 0x000fce0003f25270 */
[----:B------:R-:W-:Y:S06]  /*0540*/  @!P0 BRA `(.L_x_2) ;  /* 0x0000000000948947 */ /* 0x000fec0003800000 */
[----:B-1----:R-:W0:Y:S01]  /*0550*/  LDC.64 R10, c[0x0][0x380] ;  /* 0x0000e000ff0a7b82 */ /* 0x002e220000000a00 */
[C---:B------:R-:W-:Y:S01]  /*0560*/  IADD3 R9, PT, PT, R6.reuse, 0x1, RZ ;  /* 0x0000000106097810 */ /* 0x040fe20007ffe0ff */
[----:B0-----:R-:W-:-:S04]  /*0570*/  IMAD.WIDE.U32 R2, R6, 0x4, R10 ;  /* 0x0000000406027825 */ /* 0x001fc800078e000a */
[C-C-:B------:R-:W-:Y:S01]  /*0580*/  IMAD.WIDE R4, R6.reuse, 0x4, R10.reuse ;  /* 0x0000000406047825 */ /* 0x140fe200078e020a */
[----:B------:R-:W2:Y:S03]  /*0590*/  LDG.E R13, desc[UR6][R2.64] ;  /* 0x00000006020d7981 */ /* 0x000ea6000c1e1900 */
[----:B------:R-:W-:Y:S01]  /*05a0*/  IMAD.WIDE.U32 R8, R9, 0x4, R10 ;  /* 0x0000000409087825 */ /* 0x000fe200078e000a */
[----:B------:R-:W3:Y:S04]  /*05b0*/  LDG.E R12, desc[UR6][R4.64+-0x4] ;  /* 0xfffffc06040c7981 */ /* 0x000ee8000c1e1900 */
[----:B------:R-:W4:Y:S01]  /*05c0*/  LDG.E R15, desc[UR6][R8.64] ;  /* 0x00000006080f7981 */ /* 0x000f22000c1e1900 */
[----:B------:R-:W-:-:S05]  /*05d0*/  IADD3 R17, PT, PT, R6, 0x2, RZ ;  /* 0x0000000206117810 */ /* 0x000fca0007ffe0ff */
[----:B------:R-:W-:-:S04]  /*05e0*/  IMAD.WIDE.U32 R10, R17, 0x4, R10 ;  /* 0x00000004110a7825 */ /* 0x000fc800078e000a */
[----:B--2---:R-:W-:-:S04]  /*05f0*/  FADD R13, R13, R13 ;  /* 0x0000000d0d0d7221 */ /* 0x004fc80000000000 */
[----:B---3--:R-:W-:-:S04]  /*0600*/  FADD R12, -R12, R13 ;  /* 0x0000000d0c0c7221 */ /* 0x008fc80000000100 */
[----:B----4-:R-:W-:-:S04]  /*0610*/  FADD R12, R12, -R15 ;  /* 0x8000000f0c0c7221 */ /* 0x010fc80000000000 */
[----:B------:R-:W-:-:S05]  /*0620*/  FADD R13, R12, 10 ;  /* 0x412000000c0d7421 */ /* 0x000fca0000000000 */
[----:B------:R0:W-:Y:S04]  /*0630*/  STG.E desc[UR6][R2.64], R13 ;  /* 0x0000000d02007986 */ /* 0x0001e8000c101906 */
[----:B------:R-:W2:Y:S01]  /*0640*/  LDG.E R17, desc[UR6][R10.64] ;  /* 0x000000060a117981 */ /* 0x000ea2000c1e1900 */
[----:B------:R-:W-:-:S04]  /*0650*/  FADD R12, R15, R15 ;  /* 0x0000000f0f0c7221 */ /* 0x000fc80000000000 */
[----:B------:R-:W-:-:S04]  /*0660*/  FADD R12, -R13, R12 ;  /* 0x0000000c0d0c7221 */ /* 0x000fc80000000100 */
[----:B--2---:R-:W-:-:S04]  /*0670*/  FADD R12, R12, -R17 ;  /* 0x800000110c0c7221 */ /* 0x004fc80000000000 */
[----:B------:R-:W-:-:S05]  /*0680*/  FADD R15, R12, 10 ;  /* 0x412000000c0f7421 */ /* 0x000fca0000000000 */
[----:B------:R1:W-:Y:S04]  /*0690*/  STG.E desc[UR6][R8.64], R15 ;  /* 0x0000000f08007986 */ /* 0x0003e8000c101906 */
[----:B------:R-:W2:Y:S04]  /*06a0*/  LDG.E R12, desc[UR6][R4.64+0x4] ;  /* 0x00000406040c7981 */ /* 0x000ea8000c1e1900 */
[----:B------:R-:W3:Y:S01]  /*06b0*/  LDG.E R19, desc[UR6][R2.64+0xc] ;  /* 0x00000c0602137981 */ /* 0x000ee2000c1e1900 */
[----:B------:R-:W-:-:S04]  /*06c0*/  FADD R17, R17, R17 ;  /* 0x0000001111117221 */ /* 0x000fc80000000000 */
[----:B--2---:R-:W-:-:S04]  /*06d0*/  FADD R12, -R12, R17 ;  /* 0x000000110c0c7221 */ /* 0x004fc80000000100 */
[----:B---3--:R-:W-:-:S04]  /*06e0*/  FADD R12, R12, -R19 ;  /* 0x800000130c0c7221 */ /* 0x008fc80000000000 */
[----:B0-----:R-:W-:-:S05]  /*06f0*/  FADD R13, R12, 10 ;  /* 0x412000000c0d7421 */ /* 0x001fca0000000000 */
[----:B------:R0:W-:Y:S04]  /*0700*/  STG.E desc[UR6][R10.64], R13 ;  /* 0x0000000d0a007986 */ /* 0x0001e8000c101906 */
[----:B------:R-:W1:Y:S04]  /*0710*/  LDG.E R14, desc[UR6][R2.64+0xc] ;  /* 0x00000c06020e7981 */ /* 0x000e68000c1e1900 */
[----:B------:R-:W2:Y:S04]  /*0720*/  LDG.E R12, desc[UR6][R4.64+0x8] ;  /* 0x00000806040c7981 */ /* 0x000ea8000c1e1900 */
[----:B------:R-:W3:Y:S01]  /*0730*/  LDG.E R16, desc[UR6][R2.64+0x10] ;  /* 0x0000100602107981 */ /* 0x000ee2000c1e1900 */
[----:B------:R-:W-:Y:S01]  /*0740*/  IADD3 R6, PT, PT, R6, 0x4, RZ ;  /* 0x0000000406067810 */ /* 0x000fe20007ffe0ff */
[----:B-1----:R-:W-:-:S04]  /*0750*/  FADD R9, R14, R14 ;  /* 0x0000000e0e097221 */ /* 0x002fc80000000000 */
[----:B--2---:R-:W-:-:S04]  /*0760*/  FADD R9, -R12, R9 ;  /* 0x000000090c097221 */ /* 0x004fc80000000100 */
[----:B---3--:R-:W-:-:S04]  /*0770*/  FADD R9, R9, -R16 ;  /* 0x8000001009097221 */ /* 0x008fc80000000000 */
[----:B------:R-:W-:-:S05]  /*0780*/  FADD R9, R9, 10 ;  /* 0x4120000009097421 */ /* 0x000fca0000000000 */
[----:B------:R0:W-:Y:S02]  /*0790*/  STG.E desc[UR6][R2.64+0xc], R9 ;  /* 0x00000c0902007986 */ /* 0x0001e4000c101906 */
.L_x_2:
[----:B------:R-:W-:Y:S05]  /*07a0*/  @!P1 EXIT ;  /* 0x000000000000994d */ /* 0x000fea0003800000 */
[----:B------:R-:W-:Y:S02]  /*07b0*/  ISETP.NE.AND P0, PT, R7, 0x1, PT ;  /* 0x000000010700780c */ /* 0x000fe40003f05270 */
[----:B------:R-:W-:-:S04]  /*07c0*/  LOP3.LUT R0, R0, 0x1, RZ, 0xc0, !PT ;  /* 0x0000000100007812 */ /* 0x000fc800078ec0ff */
[----:B------:R-:W-:-:S07]  /*07d0*/  ISETP.NE.U32.AND P1, PT, R0, 0x1, PT ;  /* 0x000000010000780c */ /* 0x000fce0003f25070 */
[----:B------:R-:W-:Y:S06]  /*07e0*/  @!P0 BRA `(.L_x_3) ;  /* 0x0000000000488947 */ /* 0x000fec0003800000 */
[----:B------:R-:W0:Y:S02]  /*07f0*/  LDC.64 R4, c[0x0][0x380] ;  /* 0x0000e000ff047b82 */ /* 0x000e240000000a00 */
[----:B01----:R-:W-:-:S04]  /*0800*/  IMAD.WIDE.U32 R2, R6, 0x4, R4 ;  /* 0x0000000406027825 */ /* 0x003fc800078e0004 */
[C---:B------:R-:W-:Y:S01]  /*0810*/  IMAD.WIDE R4, R6.reuse, 0x4, R4 ;  /* 0x0000000406047825 */ /* 0x040fe200078e0204 */
[----:B------:R-:W2:Y:S04]  /*0820*/  LDG.E R0, desc[UR6][R2.64] ;  /* 0x0000000602007981 */ /* 0x000ea8000c1e1900 */
[----:B------:R-:W3:Y:S04]  /*0830*/  LDG.E R8, desc[UR6][R2.64+0x4] ;  /* 0x0000040602087981 */ /* 0x000ee8000c1e1900 */
[----:B------:R-:W4:Y:S04]  /*0840*/  LDG.E R4, desc[UR6][R4.64+-0x4] ;  /* 0xfffffc0604047981 */ /* 0x000f28000c1e1900 */
[----:B------:R-:W5:Y:S01]  /*0850*/  LDG.E R9, desc[UR6][R2.64+0x8] ;  /* 0x0000080602097981 */ /* 0x000f62000c1e1900 */
[----:B------:R-:W-:Y:S01]  /*0860*/  IADD3 R6, PT, PT, R6, 0x2, RZ ;  /* 0x0000000206067810 */ /* 0x000fe20007ffe0ff */
[----:B--2---:R-:W-:-:S04]  /*0870*/  FADD R7, R0, R0 ;  /* 0x0000000000077221 */ /* 0x004fc80000000000 */
[----:B----4-:R-:W-:-:S04]  /*0880*/  FADD R7, -R4, R7 ;  /* 0x0000000704077221 */ /* 0x010fc80000000100 */
[--C-:B---3--:R-:W-:Y:S01]  /*0890*/  FADD R7, R7, -R8.reuse ;  /* 0x8000000807077221 */ /* 0x108fe20000000000 */
[----:B------:R-:W-:-:S03]  /*08a0*/  FADD R8, R8, R8 ;  /* 0x0000000808087221 */ /* 0x000fc60000000000 */
[----:B------:R-:W-:-:S04]  /*08b0*/  FADD R7, R7, 10 ;  /* 0x4120000007077421 */ /* 0x000fc80000000000 */
[----:B------:R-:W-:-:S04]  /*08c0*/  FADD R8, -R7, R8 ;  /* 0x0000000807087221 */ /* 0x000fc80000000100 */
[----:B-----5:R-:W-:-:S04]  /*08d0*/  FADD R8, R8, -R9 ;  /* 0x8000000908087221 */ /* 0x020fc80000000000 */
[----:B------:R-:W-:Y:S01]  /*08e0*/  FADD R9, R8, 10 ;  /* 0x4120000008097421 */ /* 0x000fe20000000000 */
[----:B------:R2:W-:Y:S04]  /*08f0*/  STG.E desc[UR6][R2.64], R7 ;  /* 0x0000000702007986 */ /* 0x0005e8000c101906 */
[----:B------:R2:W-:Y:S02]  /*0900*/  STG.E desc[UR6][R2.64+0x4], R9 ;  /* 0x0000040902007986 */ /* 0x0005e4000c101906 */
.L_x_3:
[----:B------:R-:W-:Y:S05]  /*0910*/  @P1 EXIT ;  /* 0x000000000000194d */ /* 0x000fea0003800000 */
[----:B------:R-:W0:Y:S02]  /*0920*/  LDC.64 R4, c[0x0][0x380] ;  /* 0x0000e000ff047b82 */ /* 0x000e240000000a00 */
[----:B012---:R-:W-:-:S04]  /*0930*/  IMAD.WIDE.U32 R2, R6, 0x4, R4 ;  /* 0x0000000406027825 */ /* 0x007fc800078e0004 */
[----:B------:R-:W-:Y:S01]  /*0940*/  IMAD.WIDE R6, R6, 0x4, R4 ;  /* 0x0000000406067825 */ /* 0x000fe200078e0204 */
[----:B------:R-:W2:Y:S04]  /*0950*/  LDG.E R0, desc[UR6][R2.64] ;  /* 0x0000000602007981 */ /* 0x000ea8000c1e1900 */
[----:B------:R-:W3:Y:S04]  /*0960*/  LDG.E R4, desc[UR6][R2.64+0x4] ;  /* 0x0000040602047981 */ /* 0x000ee8000c1e1900 */
[----:B------:R-:W4:Y:S01]  /*0970*/  LDG.E R6, desc[UR6][R6.64+-0x4] ;  /* 0xfffffc0606067981 */ /* 0x000f22000c1e1900 */
[----:B--2---:R-:W-:-:S04]  /*0980*/  FADD R5, R0, R0 ;  /* 0x0000000000057221 */ /* 0x004fc80000000000 */
[----:B----4-:R-:W-:-:S04]  /*0990*/  FADD R5, -R6, R5 ;  /* 0x0000000506057221 */ /* 0x010fc80000000100 */
[----:B---3--:R-:W-:-:S04]  /*09a0*/  FADD R4, R5, -R4 ;  /* 0x8000000405047221 */ /* 0x008fc80000000000 */
[----:B------:R-:W-:-:S05]  /*09b0*/  FADD R5, R4, 10 ;  /* 0x4120000004057421 */ /* 0x000fca0000000000 */
[----:B------:R-:W-:Y:S01]  /*09c0*/  STG.E desc[UR6][R2.64], R5 ;  /* 0x0000000502007986 */ /* 0x000fe2000c101906 */
[----:B------:R-:W-:Y:S05]  /*09d0*/  EXIT ;  /* 0x000000000000794d */ /* 0x000fea0003800000 */
.L_x_4:
[----:B------:R-:W-:-:S00]  /*09e0*/  BRA `(.L_x_4) ;  /* 0xfffffffc00fc7947 */ /* 0x000fc0000383ffff */
[----:B------:R-:W-:-:S00]  /*09f0*/  NOP ;  /* 0x0000000000007918 */ /* 0x000fc00000000000 */
        /* <DEDUP_REMOVED lines=8> */
.L_x_87:


//--------------------- .text._Z16cuda_print_arrayPfi --------------------------
	.section	.text._Z16cuda_print_arrayPfi,"ax",@progbits
	.align	128
        .global         _Z16cuda_print_arrayPfi
        .type           _Z16cuda_print_arrayPfi,@function
        .size           _Z16cuda_print_arrayPfi,(.L_x_88 - _Z16cuda_print_arrayPfi)
        .other          _Z16cuda_print_arrayPfi,@"STO_CUDA_ENTRY STV_DEFAULT"
_Z16cuda_print_arrayPfi:
.text._Z16cuda_print_arrayPfi:
[----:B------:R-:W0:Y:S01]  /*0000*/  LDC R1, c[0x0][0x37c] ;  /* 0x0000df00ff017b82 */ /* 0x000e220000000800 */
[----:B------:R-:W1:Y:S01]  /*0010*/  LDCU UR4, c[0x0][0x2f8] ;  /* 0x00005f00ff0477ac */ /* 0x000e620008000800 */
[----:B------:R-:W-:Y:S01]  /*0020*/  MOV R0, 0x18 ;  /* 0x0000001800007802 */ /* 0x000fe20000000f00 */
[----:B0-----:R-:W-:Y:S01]  /*0030*/  VIADD R1, R1, 0xfffffff0 ;  /* 0xfffffff001017836 */ /* 0x001fe20000000000 */
[----:B------:R-:W-:Y:S01]  /*0040*/  CS2R R6, SRZ ;  /* 0x0000000000067805 */ /* 0x000fe2000001ff00 */
[----:B------:R-:W0:Y:S03]  /*0050*/  LDCU UR5, c[0x0][0x2fc] ;  /* 0x00005f80ff0577ac */ /* 0x000e260008000800 */
[----:B------:R2:W3:Y:S01]  /*0060*/  LDC.64 R8, c[0x4][R0] ;  /* 0x0100000000087b82 */ /* 0x0004e20000000a00 */
[----:B------:R-:W4:Y:S01]  /*0070*/  LDCU.64 UR6, c[0x4][0x10] ;  /* 0x01000200ff0677ac */ /* 0x000f220008000a00 */
[----:B-1----:R-:W-:-:S04]  /*0080*/  IADD3 R19, P0, PT, R1, UR4, RZ ;  /* 0x0000000401137c10 */ /* 0x002fc8000ff1e0ff */
[----:B------:R-:W-:Y:S01]  /*0090*/  IADD3 RZ, P1, PT, R19, 0x8, RZ ;  /* 0x0000000813ff7810 */ /* 0x000fe20007f3e0ff */
[----:B0-----:R-:W-:Y:S02]  /*00a0*/  IMAD.X R18, RZ, RZ, UR5, P0 ;  /* 0x00000005ff127e24 */ /* 0x001fe400080e06ff */
[----:B----4-:R-:W-:Y:S02]  /*00b0*/  IMAD.U32 R4, RZ, RZ, UR6 ;  /* 0x00000006ff047e24 */ /* 0x010fe4000f8e00ff */
[----:B------:R-:W-:Y:S02]  /*00c0*/  IMAD.U32 R5, RZ, RZ, UR7 ;  /* 0x00000007ff057e24 */ /* 0x000fe4000f8e00ff */
[----:B--2---:R-:W-:-:S07]  /*00d0*/  IMAD.X R2, RZ, RZ, R18, P1 ;  /* 0x000000ffff027224 */ /* 0x004fce00008e0612 */
[----:B------:R-:W-:-:S07]  /*00e0*/  LEPC R20, `(.L_x_5) ;  /* 0x000000001014794e */ /* 0x000fce0000000000 */
[----:B---3--:R-:W-:Y:S05]  /*00f0*/  CALL.ABS.NOINC R8 ;  /* 0x0000000008007343 */ /* 0x008fea0003c00000 */
.L_x_5:
[----:B------:R-:W0:Y:S08]  /*0100*/  LDC R0, c[0x0][0x388] ;  /* 0x0000e200ff007b82 */ /* 0x000e300000000800 */
[----:B------:R-:W1:Y:S01]  /*0110*/  LDC.64 R28, c[0x0][0x358] ;  /* 0x0000d600ff1c7b82 */ /* 0x000e620000000a00 */
[----:B0-----:R-:W-:-:S13]  /*0120*/  ISETP.GE.AND P0, PT, R0, 0x1, PT ;  /* 0x000000010000780c */ /* 0x001fda0003f06270 */
[----:B-1----:R-:W-:Y:S05]  /*0130*/  @!P0 BRA `(.L_x_6) ;  /* 0x0000001800e48947 */ /* 0x002fea0003800000 */
[C---:B------:R-:W-:Y:S01]  /*0140*/  ISETP.GE.U32.AND P0, PT, R0.reuse, 0x10, PT ;  /* 0x000000100000780c */ /* 0x040fe20003f06070 */
[----:B------:R-:W-:Y:S01]  /*0150*/  IMAD.MOV.U32 R26, RZ, RZ, RZ ;  /* 0x000000ffff1a7224 */ /* 0x000fe200078e00ff */
[----:B------:R-:W-:-:S11]  /*0160*/  LOP3.LUT R25, R0, 0xf, RZ, 0xc0, !PT ;  /* 0x0000000f00197812 */ /* 0x000fd600078ec0ff */
[----:B------:R-:W-:Y:S05]  /*0170*/  @!P0 BRA `(.L_x_7) ;  /* 0x0000000c008c8947 */ /* 0x000fea0003800000 */
[----:B------:R-:W0:Y:S01]  /*0180*/  LDCU.64 UR4, c[0x0][0x380] ;  /* 0x00007000ff0477ac */ /* 0x000e220008000a00 */
[----:B------:R-:W-:Y:S01]  /*0190*/  LOP3.LUT R26, R0, 0x7ffffff0, RZ, 0xc0, !PT ;  /* 0x7ffffff0001a7812 */ /* 0x000fe200078ec0ff */
[----:B------:R-:W-:Y:S04]  /*01a0*/  BSSY.RECONVERGENT B6, `(.L_x_7) ;  /* 0x00000e0000067945 */ /* 0x000fe80003800200 */
[----:B------:R-:W-:Y:S01]  /*01b0*/  IMAD.MOV R22, RZ, RZ, -R26 ;  /* 0x000000ffff167224 */ /* 0x000fe200078e0a1a */
[----:B0-----:R-:W-:-:S04]  /*01c0*/  UIADD3 UR4, UP0, UPT, UR4, 0x20, URZ ;  /* 0x0000002004047890 */ /* 0x001fc8000ff1e0ff */
[----:B------:R-:W-:Y:S02]  /*01d0*/  UIADD3.X UR5, UPT, UPT, URZ, UR5, URZ, UP0, !UPT ;  /* 0x00000005ff057290 */ /* 0x000fe400087fe4ff */
[----:B------:R-:W-:-:S04]  /*01e0*/  MOV R16, UR4 ;  /* 0x0000000400107c02 */ /* 0x000fc80008000f00 */
[----:B------:R-:W-:-:S07]  /*01f0*/  IMAD.U32 R17, RZ, RZ, UR5 ;  /* 0x00000005ff117e24 */ /* 0x000fce000f8e00ff */
.L_x_24:
[----:B------:R-:W-:Y:S02]  /*0200*/  R2UR UR4, R28 ;  /* 0x000000001c0472ca */ /* 0x000fe400000e0000 */
[----:B------:R-:W-:-:S13]  /*0210*/  R2UR UR5, R29 ;  /* 0x000000001d0572ca */ /* 0x000fda00000e0000 */
[----:B------:R-:W2:Y:S01]  /*0220*/  LDG.E R0, desc[UR4][R16.64+-0x20] ;  /* 0xffffe00410007981 */ /* 0x000ea2000c1e1900 */
[----:B------:R-:W-:Y:S01]  /*0230*/  MOV R8, 0x18 ;  /* 0x0000001800087802 */ /* 0x000fe20000000f00 */
[----:B------:R-:W0:Y:S01]  /*0240*/  LDCU.64 UR4, c[0x4][URZ] ;  /* 0x01000000ff0477ac */ /* 0x000e220008000a00 */
[----:B------:R-:W-:Y:S02]  /*0250*/  VIADD R22, R22, 0x10 ;  /* 0x0000001016167836 */ /* 0x000fe40000000000 */
[----:B------:R-:W-:Y:S02]  /*0260*/  VIADD R23, R19, 0x8 ;  /* 0x0000000813177836 */ /* 0x000fe40000000000 */
[----:B------:R-:W1:Y:S01]  /*0270*/  LDC.64 R8, c[0x4][R8] ;  /* 0x0100000008087b82 */ /* 0x000e620000000a00 */
[----:B------:R-:W-:Y:S01]  /*0280*/  ISETP.NE.AND P0, PT, R22, RZ, PT ;  /* 0x000000ff1600720c */ /* 0x000fe20003f05270 */
[----:B------:R-:W-:Y:S02]  /*0290*/  IMAD.MOV.U32 R7, RZ, RZ, R2 ;  /* 0x000000ffff077224 */ /* 0x000fe400078e0002 */
[----:B------:R-:W-:Y:S01]  /*02a0*/  IMAD.MOV.U32 R6, RZ, RZ, R23 ;  /* 0x000000ffff067224 */ /* 0x000fe200078e0017 */
[----:B------:R-:W-:Y:S01]  /*02b0*/  P2R R27, PR, RZ, 0x1 ;  /* 0x00000001ff1b7803 */ /* 0x000fe20000000000 */
[----:B0-----:R-:W-:-:S02]  /*02c0*/  IMAD.U32 R4, RZ, RZ, UR4 ;  /* 0x00000004ff047e24 */ /* 0x001fc4000f8e00ff */
[----:B------:R-:W-:Y:S01]  /*02d0*/  IMAD.U32 R5, RZ, RZ, UR5 ;  /* 0x00000005ff057e24 */ /* 0x000fe2000f8e00ff */
[----:B--2---:R-:W0:Y:S02]  /*02e0*/  F2F.F64.F32 R10, R0 ;  /* 0x00000000000a7310 */ /* 0x004e240000201800 */
[----:B01----:R0:W-:Y:S04]  /*02f0*/  STL.64 [R1+0x8], R10 ;  /* 0x0000080a01007387 */ /* 0x0031e80000100a00 */
[----:B------:R-:W-:-:S07]  /*0300*/  LEPC R20, `(.L_x_8) ;  /* 0x000000001014794e */ /* 0x000fce0000000000 */
[----:B0-----:R-:W-:Y:S05]  /*0310*/  CALL.ABS.NOINC R8 ;  /* 0x0000000008007343 */ /* 0x001fea0003c00000 */
.L_x_8:
[----:B------:R-:W-:Y:S02]  /*0320*/  R2UR UR4, R28 ;  /* 0x000000001c0472ca */ /* 0x000fe400000e0000 */
[----:B------:R-:W-:-:S13]  /*0330*/  R2UR UR5, R29 ;  /* 0x000000001d0572ca */ /* 0x000fda00000e0000 */
[----:B------:R-:W2:Y:S01]  /*0340*/  LDG.E R0, desc[UR4][R16.64+-0x1c] ;  /* 0xffffe40410007981 */ /* 0x000ea2000c1e1900 */
[----:B------:R-:W-:Y:S01]  /*0350*/  MOV R24, 0x18 ;  /* 0x0000001800187802 */ /* 0x000fe20000000f00 */
[----:B------:R-:W0:Y:S01]  /*0360*/  LDCU.64 UR4, c[0x4][URZ] ;  /* 0x01000000ff0477ac */ /* 0x000e220008000a00 */
[----:B------:R-:W-:Y:S02]  /*0370*/  IMAD.MOV.U32 R6, RZ, RZ, R23 ;  /* 0x000000ffff067224 */ /* 0x000fe400078e0017 */
[----:B------:R1:W3:Y:S01]  /*0380*/  LDC.64 R8, c[0x4][R24] ;  /* 0x0100000018087b82 */ /* 0x0002e20000000a00 */
[----:B------:R-:W-:Y:S01]  /*0390*/  IMAD.MOV.U32 R7, RZ, RZ, R2 ;  /* 0x000000ffff077224 */ /* 0x000fe200078e0002 */
[----:B0-----:R-:W-:Y:S01]  /*03a0*/  MOV R4, UR4 ;  /* 0x0000000400047c02 */ /* 0x001fe20008000f00 */
[----:B------:R-:W-:Y:S01]  /*03b0*/  IMAD.U32 R5, RZ, RZ, UR5 ;  /* 0x00000005ff057e24 */ /* 0x000fe2000f8e00ff */
[----:B--2---:R-:W0:Y:S02]  /*03c0*/  F2F.F64.F32 R10, R0 ;  /* 0x00000000000a7310 */ /* 0x004e240000201800 */
[----:B0--3--:R1:W-:Y:S04]  /*03d0*/  STL.64 [R1+0x8], R10 ;  /* 0x0000080a01007387 */ /* 0x0093e80000100a00 */
[----:B------:R-:W-:-:S07]  /*03e0*/  LEPC R20, `(.L_x_9) ;  /* 0x000000001014794e */ /* 0x000fce0000000000 */
[----:B-1----:R-:W-:Y:S05]  /*03f0*/  CALL.ABS.NOINC R8 ;  /* 0x0000000008007343 */ /* 0x002fea0003c00000 */
.L_x_9:
[----:B------:R-:W-:Y:S02]  /*0400*/  R2UR UR4, R28 ;  /* 0x000000001c0472ca */ /* 0x000fe400000e0000 */
[----:B------:R-:W-:-:S13]  /*0410*/  R2UR UR5, R29 ;  /* 0x000000001d0572ca */ /* 0x000fda00000e0000 */
[----:B------:R-:W2:Y:S01]  /*0420*/  LDG.E R0, desc[UR4][R16.64+-0x18] ;  /* 0xffffe80410007981 */ /* 0x000ea2000c1e1900 */
[----:B------:R0:W1:Y:S01]  /*0430*/  LDC.64 R8, c[0x4][R24] ;  /* 0x0100000018087b82 */ /* 0x0000620000000a00 */
[----:B------:R-:W3:Y:S01]  /*0440*/  LDCU.64 UR4, c[0x4][URZ] ;  /* 0x01000000ff0477ac */ /* 0x000ee20008000a00 */
[----:B------:R-:W-:Y:S02]  /*0450*/  IMAD.MOV.U32 R6, RZ, RZ, R23 ;  /* 0x000000ffff067224 */ /* 0x000fe400078e0017 */
[----:B------:R-:W-:Y:S02]  /*0460*/  IMAD.MOV.U32 R7, RZ, RZ, R2 ;  /* 0x000000ffff077224 */ /* 0x000fe400078e0002 */
[----:B---3--:R-:W-:Y:S02]  /*0470*/  IMAD.U32 R4, RZ, RZ, UR4 ;  /* 0x00000004ff047e24 */ /* 0x008fe4000f8e00ff */
[----:B------:R-:W-:Y:S01]  /*0480*/  IMAD.U32 R5, RZ, RZ, UR5 ;  /* 0x00000005ff057e24 */ /* 0x000fe2000f8e00ff */
[----:B--2---:R-:W2:Y:S02]  /*0490*/  F2F.F64.F32 R10, R0 ;  /* 0x00000000000a7310 */ /* 0x004ea40000201800 */
[----:B-12---:R0:W-:Y:S04]  /*04a0*/  STL.64 [R1+0x8], R10 ;  /* 0x0000080a01007387 */ /* 0x0061e80000100a00 */
[----:B------:R-:W-:-:S07]  /*04b0*/  LEPC R20, `(.L_x_10) ;  /* 0x000000001014794e */ /* 0x000fce0000000000 */
[----:B0-----:R-:W-:Y:S05]  /*04c0*/  CALL.ABS.NOINC R8 ;  /* 0x0000000008007343 */ /* 0x001fea0003c00000 */
.L_x_10:
[----:B------:R-:W-:Y:S02]  /*04d0*/  R2UR UR4, R28 ;  /* 0x000000001c0472ca */ /* 0x000fe400000e0000 */
[----:B------:R-:W-:-:S13]  /*04e0*/  R2UR UR5, R29 ;  /* 0x000000001d0572ca */ /* 0x000fda00000e0000 */
[----:B------:R-:W2:Y:S01]  /*04f0*/  LDG.E R0, desc[UR4][R16.64+-0x14] ;  /* 0xffffec0410007981 */ /* 0x000ea2000c1e1900 */
[----:B------:R0:W1:Y:S01]  /*0500*/  LDC.64 R8, c[0x4][R24] ;  /* 0x0100000018087b82 */ /* 0x0000620000000a00 */
[----:B------:R-:W3:Y:S01]  /*0510*/  LDCU.64 UR4, c[0x4][URZ] ;  /* 0x01000000ff0477ac */ /* 0x000ee20008000a00 */
[----:B------:R-:W-:Y:S02]  /*0520*/  IMAD.MOV.U32 R6, RZ, RZ, R23 ;  /* 0x000000ffff067224 */ /* 0x000fe400078e0017 */
[----:B------:R-:W-:Y:S01]  /*0530*/  IMAD.MOV.U32 R7, RZ, RZ, R2 ;  /* 0x000000ffff077224 */ /* 0x000fe200078e0002 */
[----:B---3--:R-:W-:Y:S01]  /*0540*/  MOV R4, UR4 ;  /* 0x0000000400047c02 */ /* 0x008fe20008000f00 */
[----:B------:R-:W-:Y:S01]  /*0550*/  IMAD.U32 R5, RZ, RZ, UR5 ;  /* 0x00000005ff057e24 */ /* 0x000fe2000f8e00ff */
[----:B--2---:R-:W2:Y:S02]  /*0560*/  F2F.F64.F32 R10, R0 ;  /* 0x00000000000a7310 */ /* 0x004ea40000201800 */
[----:B-12---:R0:W-:Y:S04]  /*0570*/  STL.64 [R1+0x8], R10 ;  /* 0x0000080a01007387 */ /* 0x0061e80000100a00 */
[----:B------:R-:W-:-:S07]  /*0580*/  LEPC R20, `(.L_x_11) ;  /* 0x000000001014794e */ /* 0x000fce0000000000 */
[----:B0-----:R-:W-:Y:S05]  /*0590*/  CALL.ABS.NOINC R8 ;  /* 0x0000000008007343 */ /* 0x001fea0003c00000 */
.L_x_11:
        /* <DEDUP_REMOVED lines=13> */
.L_x_12:
        /* <DEDUP_REMOVED lines=13> */
.L_x_13:
        /* <DEDUP_REMOVED lines=13> */
.L_x_14:
        /* <DEDUP_REMOVED lines=13> */
.L_x_15:
        /* <DEDUP_REMOVED lines=13> */
.L_x_16:
        /* <DEDUP_REMOVED lines=13> */
.L_x_17:
        /* <DEDUP_REMOVED lines=13> */
.L_x_18:
        /* <DEDUP_REMOVED lines=13> */
.L_x_19:
        /* <DEDUP_REMOVED lines=13> */
.L_x_20:
        /* <DEDUP_REMOVED lines=13> */
.L_x_21:
        /* <DEDUP_REMOVED lines=13> */
.L_x_22:
        /* <DEDUP_REMOVED lines=13> */
.L_x_23:
[----:B------:R-:W-:Y:S02]  /*0f60*/  ISETP.NE.AND P6, PT, R27, RZ, PT ;  /* 0x000000ff1b00720c */ /* 0x000fe40003fc5270 */
[----:B------:R-:W-:-:S05]  /*0f70*/  IADD3 R16, P0, PT, R16, 0x40, RZ ;  /* 0x0000004010107810 */ /* 0x000fca0007f1e0ff */
[----:B------:R-:W-:-:S06]  /*0f80*/  IMAD.X R17, RZ, RZ, R17, P0 ;  /* 0x000000ffff117224 */ /* 0x000fcc00000e0611 */
[----:B------:R-:W-:Y:S05]  /*0f90*/  @P6 BRA `(.L_x_24) ;  /* 0xfffffff000986947 */ /* 0x000fea000383ffff */
[----:B------:R-:W-:Y:S05]  /*0fa0*/  BSYNC.RECONVERGENT B6 ;  /* 0x0000000000067941 */ /* 0x000fea0003800200 */
.L_x_7:
[----:B------:R-:W-:Y:S01]  /*0fb0*/  ISETP.NE.AND P0, PT, R25, RZ, PT ;  /* 0x000000ff1900720c */ /* 0x000fe20003f05270 */
[----:B------:R-:W-:-:S12]  /*0fc0*/  BSSY.RECONVERGENT B6, `(.L_x_6) ;  /* 0x00000d0000067945 */ /* 0x000fd80003800200 */
[----:B------:R-:W-:Y:S05]  /*0fd0*/  @!P0 BRA `(.L_x_25) ;  /* 0x0000000c00388947 */ /* 0x000fea0003800000 */
[----:B------:R-:W0:Y:S01]  /*0fe0*/  LDC R24, c[0x0][0x388] ;  /* 0x0000e200ff187b82 */ /* 0x000e220000000800 */
[----:B------:R-:W-:Y:S02]  /*0ff0*/  ISETP.GE.U32.AND P0, PT, R25, 0x8, PT ;  /* 0x000000081900780c */ /* 0x000fe40003f06070 */
[----:B0-----:R-:W-:-:S11]  /*1000*/  LOP3.LUT R24, R24, 0x7, RZ, 0xc0, !PT ;  /* 0x0000000718187812 */ /* 0x001fd600078ec0ff */
[----:B------:R-:W-:Y:S05]  /*1010*/  @!P0 BRA `(.L_x_26) ;  /* 0x0000000400b88947 */ /* 0x000fea0003800000 */
[----:B------:R-:W0:Y:S01]  /*1020*/  LDC.64 R16, c[0x0][0x380] ;  /* 0x0000e000ff107b82 */ /* 0x000e220000000a00 */
[----:B------:R-:W-:Y:S02]  /*1030*/  R2UR UR4, R28 ;  /* 0x000000001c0472ca */ /* 0x000fe400000e0000 */
[----:B------:R-:W-:Y:S01]  /*1040*/  R2UR UR5, R29 ;  /* 0x000000001d0572ca */ /* 0x000fe200000e0000 */
[----:B0-----:R-:W-:-:S12]  /*1050*/  IMAD.WIDE.U32 R16, R26, 0x4, R16 ;  /* 0x000000041a107825 */ /* 0x001fd800078e0010 */
[----:B------:R-:W2:Y:S01]  /*1060*/  LDG.E R0, desc[UR4][R16.64] ;  /* 0x0000000410007981 */ /* 0x000ea2000c1e1900 */
[----:B------:R-:W-:Y:S01]  /*1070*/  MOV R23, 0x18 ;  /* 0x0000001800177802 */ /* 0x000fe20000000f00 */
[----:B------:R-:W0:Y:S01]  /*1080*/  LDCU.64 UR4, c[0x4][URZ] ;  /* 0x01000000ff0477ac */ /* 0x000e220008000a00 */
[----:B------:R-:W-:Y:S02]  /*1090*/  IADD3 R22, P0, PT, R19, 0x8, RZ ;  /* 0x0000000813167810 */ /* 0x000fe40007f1e0ff */
[----:B------:R1:W3:Y:S02]  /*10a0*/  LDC.64 R8, c[0x4][R23] ;  /* 0x0100000017087b82 */ /* 0x0002e40000000a00 */
[----:B------:R-:W-:Y:S01]  /*10b0*/  MOV R6, R22 ;  /* 0x0000001600067202 */ /* 0x000fe20000000f00 */
[----:B------:R-:W-:-:S04]  /*10c0*/  IMAD.X R2, RZ, RZ, R18, P0 ;  /* 0x000000ffff027224 */ /* 0x000fc800000e0612 */
[----:B------:R-:W-:Y:S02]  /*10d0*/  IMAD.MOV.U32 R7, RZ, RZ, R2 ;  /* 0x000000ffff077224 */ /* 0x000fe400078e0002 */
[----:B0-----:R-:W-:Y:S02]  /*10e0*/  IMAD.U32 R4, RZ, RZ, UR4 ;  /* 0x00000004ff047e24 */ /* 0x001fe4000f8e00ff */
[----:B------:R-:W-:Y:S01]  /*10f0*/  IMAD.U32 R5, RZ, RZ, UR5 ;  /* 0x00000005ff057e24 */ /* 0x000fe2000f8e00ff */
[----:B--2---:R-:W0:Y:S02]  /*1100*/  F2F.F64.F32 R10, R0 ;  /* 0x00000000000a7310 */ /* 0x004e240000201800 */
[----:B0--3--:R1:W-:Y:S04]  /*1110*/  STL.64 [R1+0x8], R10 ;  /* 0x0000080a01007387 */ /* 0x0093e80000100a00 */
[----:B------:R-:W-:-:S07]  /*1120*/  LEPC R20, `(.L_x_27) ;  /* 0x000000001014794e */ /* 0x000fce0000000000 */
[----:B-1----:R-:W-:Y:S05]  /*1130*/  CALL.ABS.NOINC R8 ;  /* 0x0000000008007343 */ /* 0x002fea0003c00000 */
.L_x_27:
        /* <DEDUP_REMOVED lines=13> */
.L_x_28:
[----:B------:R-:W-:Y:S02]  /*1210*/  R2UR UR4, R28 ;  /* 0x000000001c0472ca */ /* 0x000fe400000e0000 */
[----:B------:R-:W-:-:S13]  /*1220*/  R2UR UR5, R29 ;  /* 0x000000001d0572ca */ /* 0x000fda00000e0000 */
[----:B------:R-:W2:Y:S01]  /*1230*/  LDG.E R0, desc[UR4][R16.64+0x8] ;  /* 0x0000080410007981 */ /* 0x000ea2000c1e1900 */
[----:B------:R0:W1:Y:S01]  /*1240*/  LDC.64 R8, c[0x4][R23] ;  /* 0x0100000017087b82 */ /* 0x0000620000000a00 */
[----:B------:R-:W3:Y:S01]  /*1250*/  LDCU.64 UR4, c[0x4][URZ] ;  /* 0x01000000ff0477ac */ /* 0x000ee20008000a00 */
[----:B------:R-:W-:Y:S01]  /*1260*/  MOV R6, R22 ;  /* 0x0000001600067202 */ /* 0x000fe20000000f00 */
[----:B------:R-:W-:Y:S02]  /*1270*/  IMAD.MOV.U32 R7, RZ, RZ, R2 ;  /* 0x000000ffff077224 */ /* 0x000fe400078e0002 */
[----:B---3--:R-:W-:Y:S02]  /*1280*/  IMAD.U32 R4, RZ, RZ, UR4 ;  /* 0x00000004ff047e24 */ /* 0x008fe4000f8e00ff */
[----:B------:R-:W-:Y:S01]  /*1290*/  IMAD.U32 R5, RZ, RZ, UR5 ;  /* 0x00000005ff057e24 */ /* 0x000fe2000f8e00ff */
[----:B--2---:R-:W2:Y:S02]  /*12a0*/  F2F.F64.F32 R10, R0 ;  /* 0x00000000000a7310 */ /* 0x004ea40000201800 */
[----:B-12---:R0:W-:Y:S04]  /*12b0*/  STL.64 [R1+0x8], R10 ;  /* 0x0000080a01007387 */ /* 0x0061e80000100a00 */
[----:B------:R-:W-:-:S07]  /*12c0*/  LEPC R20, `(.L_x_29) ;  /* 0x000000001014794e */ /* 0x000fce0000000000 */
[----:B0-----:R-:W-:Y:S05]  /*12d0*/  CALL.ABS.NOINC R8 ;  /* 0x0000000008007343 */ /* 0x001fea0003c00000 */
.L_x_29:
        /* <DEDUP_REMOVED lines=13> */
.L_x_30:
        /* <DEDUP_REMOVED lines=13> */
.L_x_31:
        /* <DEDUP_REMOVED lines=13> */
.L_x_32:
        /* <DEDUP_REMOVED lines=13> */
.L_x_33:
        /* <DEDUP_REMOVED lines=13> */
.L_x_34:
[----:B------:R-:W-:-:S07]  /*16f0*/  VIADD R26, R26, 0x8 ;  /* 0x000000081a1a7836 */ /* 0x000fce0000000000 */
.L_x_26:
[----:B------:R-:W-:-:S13]  /*1700*/  ISETP.NE.AND P0, PT, R24, RZ, PT ;  /* 0x000000ff1800720c */ /* 0x000fda0003f05270 */
        /* <DEDUP_REMOVED lines=13> */
[----:B------:R1:W3:Y:S03]  /*17e0*/  LDC.64 R8, c[0x4][R23] ;  /* 0x0100000017087b82 */ /* 0x0002e60000000a00 */
[----:B------:R-:W-:Y:S02]  /*17f0*/  IMAD.X R2, RZ, RZ, R18, P0 ;  /* 0x000000ffff027224 */ /* 0x000fe400000e0612 */
[----:B------:R-:W-:-:S02]  /*1800*/  IMAD.MOV.U32 R6, RZ, RZ, R22 ;  /* 0x000000ffff067224 */ /* 0x000fc400078e0016 */
[----:B------:R-:W-:Y:S01]  /*1810*/  IMAD.MOV.U32 R7, RZ, RZ, R2 ;  /* 0x000000ffff077224 */ /* 0x000fe200078e0002 */
[----:B0-----:R-:W-:Y:S01]  /*1820*/  MOV R4, UR4 ;  /* 0x0000000400047c02 */ /* 0x001fe20008000f00 */
[----:B------:R-:W-:Y:S01]  /*1830*/  IMAD.U32 R5, RZ, RZ, UR5 ;  /* 0x00000005ff057e24 */ /* 0x000fe2000f8e00ff */
[----:B--2---:R-:W0:Y:S02]  /*1840*/  F2F.F64.F32 R10, R0 ;  /* 0x00000000000a7310 */ /* 0x004e240000201800 */
[----:B0--3--:R1:W-:Y:S04]  /*1850*/  STL.64 [R1+0x8], R10 ;  /* 0x0000080a01007387 */ /* 0x0093e80000100a00 */
[----:B------:R-:W-:-:S07]  /*1860*/  LEPC R20, `(.L_x_36) ;  /* 0x000000001014794e */ /* 0x000fce0000000000 */
[----:B-1----:R-:W-:Y:S05]  /*1870*/  CALL.ABS.NOINC R8 ;  /* 0x0000000008007343 */ /* 0x002fea0003c00000 */
.L_x_36:
        /* <DEDUP_REMOVED lines=13> */
.L_x_37:
        /* <DEDUP_REMOVED lines=13> */
.L_x_38:
        /* <DEDUP_REMOVED lines=13> */
.L_x_39:
[----:B------:R-:W-:-:S07]  /*1af0*/  IADD3 R26, PT, PT, R26, 0x4, RZ ;  /* 0x000000041a1a7810 */ /* 0x000fce0007ffe0ff */
.L_x_35:
[----:B------:R-:W-:-:S13]  /*1b00*/  ISETP.NE.AND P0, PT, R24, RZ, PT ;  /* 0x000000ff1800720c */ /* 0x000fda0003f05270 */
[----:B------:R-:W-:Y:S05]  /*1b10*/  @!P0 BRA `(.L_x_25) ;  /* 0x0000000000688947 */ /* 0x000fea0003800000 */
[----:B------:R-:W0:Y:S01]  /*1b20*/  LDC.64 R22, c[0x0][0x380] ;  /* 0x0000e000ff167b82 */ /* 0x000e220000000a00 */
[----:B------:R-:W-:Y:S01]  /*1b30*/  IADD3 R16, P0, PT, R19, 0x8, RZ ;  /* 0x0000000813107810 */ /* 0x000fe20007f1e0ff */
[----:B------:R-:W-:-:S04]  /*1b40*/  IMAD.MOV R24, RZ, RZ, -R24 ;  /* 0x000000ffff187224 */ /* 0x000fc800078e0a18 */
[----:B------:R-:W-:Y:S02]  /*1b50*/  IMAD.X R17, RZ, RZ, R18, P0 ;  /* 0x000000ffff117224 */ /* 0x000fe400000e0612 */
[----:B0-----:R-:W-:-:S07]  /*1b60*/  IMAD.WIDE.U32 R22, R26, 0x4, R22 ;  /* 0x000000041a167825 */ /* 0x001fce00078e0016 */
.L_x_41:
[----:B------:R-:W-:Y:S02]  /*1b70*/  R2UR UR4, R28 ;  /* 0x000000001c0472ca */ /* 0x000fe400000e0000 */
[----:B------:R-:W-:-:S13]  /*1b80*/  R2UR UR5, R29 ;  /* 0x000000001d0572ca */ /* 0x000fda00000e0000 */
[----:B------:R-:W2:Y:S01]  /*1b90*/  LDG.E R0, desc[UR4][R22.64] ;  /* 0x0000000416007981 */ /* 0x000ea2000c1e1900 */
[----:B------:R-:W-:Y:S01]  /*1ba0*/  MOV R2, 0x18 ;  /* 0x0000001800027802 */ /* 0x000fe20000000f00 */
[----:B------:R-:W0:Y:S01]  /*1bb0*/  LDCU.64 UR4, c[0x4][URZ] ;  /* 0x01000000ff0477ac */ /* 0x000e220008000a00 */
[----:B------:R-:W-:Y:S02]  /*1bc0*/  VIADD R24, R24, 0x1 ;  /* 0x0000000118187836 */ /* 0x000fe40000000000 */
[----:B------:R-:W-:Y:S02]  /*1bd0*/  IMAD.MOV.U32 R6, RZ, RZ, R16 ;  /* 0x000000ffff067224 */ /* 0x000fe400078e0010 */
[----:B------:R-:W1:Y:S01]  /*1be0*/  LDC.64 R2, c[0x4][R2] ;  /* 0x0100000002027b82 */ /* 0x000e620000000a00 */
[----:B------:R-:W-:Y:S01]  /*1bf0*/  ISETP.NE.AND P0, PT, R24, RZ, PT ;  /* 0x000000ff1800720c */ /* 0x000fe20003f05270 */
[----:B------:R-:W-:Y:S02]  /*1c00*/  IMAD.MOV.U32 R7, RZ, RZ, R17 ;  /* 0x000000ffff077224 */ /* 0x000fe400078e0011 */
[----:B0-----:R-:W-:-:S02]  /*1c10*/  IMAD.U32 R4, RZ, RZ, UR4 ;  /* 0x00000004ff047e24 */ /* 0x001fc4000f8e00ff */
[----:B------:R-:W-:Y:S01]  /*1c20*/  IMAD.U32 R5, RZ, RZ, UR5 ;  /* 0x00000005ff057e24 */ /* 0x000fe2000f8e00ff */
[----:B--2---:R0:W2:Y:S02]  /*1c30*/  F2F.F64.F32 R8, R0 ;  /* 0x0000000000087310 */ /* 0x0040a40000201800 */
[----:B0-----:R-:W-:Y:S01]  /*1c40*/  P2R R0, PR, RZ, 0x1 ;  /* 0x00000001ff007803 */ /* 0x001fe20000000000 */
[----:B-12---:R0:W-:Y:S06]  /*1c50*/  STL.64 [R1+0x8], R8 ;  /* 0x0000080801007387 */ /* 0x0061ec0000100a00 */
[----:B------:R-:W-:-:S07]  /*1c60*/  LEPC R20, `(.L_x_40) ;  /* 0x000000001014794e */ /* 0x000fce0000000000 */
[----:B0-----:R-:W-:Y:S05]  /*1c70*/  CALL.ABS.NOINC R2 ;  /* 0x0000000002007343 */ /* 0x001fea0003c00000 */
.L_x_40:
[----:B------:R-:W-:Y:S02]  /*1c80*/  ISETP.NE.AND P6, PT, R24, RZ, PT ;  /* 0x000000ff1800720c */ /* 0x000fe40003fc5270 */
[----:B------:R-:W-:-:S04]  /*1c90*/  IADD3 R22, P0, PT, R22, 0x4, RZ ;  /* 0x0000000416167810 */ /* 0x000fc80007f1e0ff */
[----:B------:R-:W-:-:S07]  /*1ca0*/  IADD3.X R23, PT, PT, RZ, R23, RZ, P0, !PT ;  /* 0x00000017ff177210 */ /* 0x000fce00007fe4ff */
[----:B------:R-:W-:Y:S05]  /*1cb0*/  @P6 BRA `(.L_x_41) ;  /* 0xfffffffc00ac6947 */ /* 0x000fea000383ffff */
.L_x_25:
[----:B------:R-:W-:Y:S05]  /*1cc0*/  BSYNC.RECONVERGENT B6 ;  /* 0x0000000000067941 */ /* 0x000fea0003800200 */
.L_x_6:
[----:B------:R-:W-:Y:S01]  /*1cd0*/  MOV R2, 0x18 ;  /* 0x0000001800027802 */ /* 0x000fe20000000f00 */
[----:B------:R-:W0:Y:S01]  /*1ce0*/  LDCU.64 UR4, c[0x4][0x8] ;  /* 0x01000100ff0477ac */ /* 0x000e220008000a00 */
[----:B------:R-:W-:Y:S02]  /*1cf0*/  CS2R R6, SRZ ;  /* 0x0000000000067805 */ /* 0x000fe4000001ff00 */
[----:B------:R1:W2:Y:S01]  /*1d00*/  LDC.64 R8, c[0x4][R2] ;  /* 0x0100000002087b82 */ /* 0x0002a20000000a00 */
[----:B0-----:R-:W-:Y:S02]  /*1d10*/  IMAD.U32 R4, RZ, RZ, UR4 ;  /* 0x00000004ff047e24 */ /* 0x001fe4000f8e00ff */
[----:B-1----:R-:W-:-:S07]  /*1d20*/  IMAD.U32 R5, RZ, RZ, UR5 ;  /* 0x00000005ff057e24 */ /* 0x002fce000f8e00ff */
[----:B------:R-:W-:-:S07]  /*1d30*/  LEPC R20, `(.L_x_42) ;  /* 0x000000001014794e */ /* 0x000fce0000000000 */
[----:B--2---:R-:W-:Y:S05]  /*1d40*/  CALL.ABS.NOINC R8 ;  /* 0x0000000008007343 */ /* 0x004fea0003c00000 */
.L_x_42:
[----:B------:R-:W0:Y:S01]  /*1d50*/  LDC.64 R2, c[0x4][R2] ;  /* 0x0100000002027b82 */ /* 0x000e220000000a00 */
[----:B------:R-:W1:Y:S01]  /*1d60*/  LDCU.64 UR4, c[0x4][0x8] ;  /* 0x01000100ff0477ac */ /* 0x000e620008000a00 */
[----:B------:R-:W-:Y:S01]  /*1d70*/  CS2R R6, SRZ ;  /* 0x0000000000067805 */ /* 0x000fe2000001ff00 */
[----:B-1----:R-:W-:Y:S02]  /*1d80*/  IMAD.U32 R4, RZ, RZ, UR4 ;  /* 0x00000004ff047e24 */ /* 0x002fe4000f8e00ff */
[----:B------:R-:W-:-:S07]  /*1d90*/  IMAD.U32 R5, RZ, RZ, UR5 ;  /* 0x00000005ff057e24 */ /* 0x000fce000f8e00ff */
[----:B------:R-:W-:-:S07]  /*1da0*/  LEPC R20, `(.L_x_43) ;  /* 0x000000001014794e */ /* 0x000fce0000000000 */
[----:B0-----:R-:W-:Y:S05]  /*1db0*/  CALL.ABS.NOINC R2 ;  /* 0x0000000002007343 */ /* 0x001fea0003c00000 */
.L_x_43:
[----:B------:R-:W0:Y:S02]  /*1dc0*/  LDC R0, c[0x0][0x388] ;  /* 0x0000e200ff007b82 */ /* 0x000e240000000800 */
[----:B0-----:R-:W-:-:S13]  /*1dd0*/  ISETP.GE.AND P0, PT, R0, 0x3, PT ;  /* 0x000000030000780c */ /* 0x001fda0003f06270 */
[----:B------:R-:W-:Y:S05]  /*1de0*/  @!P0 BRA `(.L_x_44) ;  /* 0x0000000c00008947 */ /* 0x000fea0003800000 */
[C---:B------:R-:W-:Y:S02]  /*1df0*/  VIADD R2, R0.reuse, 0xfffffffd ;  /* 0xfffffffd00027836 */ /* 0x040fe40000000000 */
[----:B------:R-:W-:Y:S02]  /*1e00*/  VIADD R4, R0, 0xfffffffe ;  /* 0xfffffffe00047836 */ /* 0x000fe40000000000 */
[----:B------:R-:W-:Y:S01]  /*1e10*/  IMAD.MOV.U32 R6, RZ, RZ, 0x1 ;  /* 0x00000001ff067424 */ /* 0x000fe200078e00ff */
[----:B------:R-:W-:Y:S02]  /*1e20*/  ISETP.GE.U32.AND P0, PT, R2, 0x7, PT ;  /* 0x000000070200780c */ /* 0x000fe40003f06070 */
[----:B------:R-:W-:-:S11]  /*1e30*/  LOP3.LUT R16, R4, 0x7, RZ, 0xc0, !PT ;  /* 0x0000000704107812 */ /* 0x000fd600078ec0ff */
[----:B------:R-:W-:Y:S05]  /*1e40*/  @!P0 BRA `(.L_x_45) ;  /* 0x0000000400608947 */ /* 0x000fea0003800000 */
[----:B------:R-:W0:Y:S01]  /*1e50*/  LDC.64 R2, c[0x0][0x380] ;  /* 0x0000e000ff027b82 */ /* 0x000e220000000a00 */
[----:B------:R-:W-:Y:S02]  /*1e60*/  R2UR UR4, R28 ;  /* 0x000000001c0472ca */ /* 0x000fe400000e0000 */
[----:B------:R-:W-:-:S13]  /*1e70*/  R2UR UR5, R29 ;  /* 0x000000001d0572ca */ /* 0x000fda00000e0000 */
[----:B0-----:R0:W5:Y:S01]  /*1e80*/  LDG.E R5, desc[UR4][R2.64+0x4] ;  /* 0x0000040402057981 */ /* 0x001162000c1e1900 */
[----:B------:R-:W1:Y:S01]  /*1e90*/  LDCU.64 UR4, c[0x0][0x380] ;  /* 0x00007000ff0477ac */ /* 0x000e620008000a00 */
[----:B------:R-:W-:Y:S01]  /*1ea0*/  LOP3.LUT R7, R4, 0xfffffff8, RZ, 0xc0, !PT ;  /* 0xfffffff804077812 */ /* 0x000fe200078ec0ff */
[----:B------:R-:W-:Y:S01]  /*1eb0*/  HFMA2 R6, -RZ, RZ, 0, 0 ;  /* 0x00000000ff067431 */ /* 0x000fe200000001ff */
[----:B------:R-:W-:Y:S03]  /*1ec0*/  BSSY.RECONVERGENT B0, `(.L_x_46) ;  /* 0x000004f000007945 */ /* 0x000fe60003800200 */
[----:B------:R-:W-:Y:S01]  /*1ed0*/  IMAD.MOV R7, RZ, RZ, -R7 ;  /* 0x000000ffff077224 */ /* 0x000fe200078e0a07 */
[----:B-1----:R-:W-:-:S04]  /*1ee0*/  UIADD3 UR4, UP0, UPT, UR4, 0x14, URZ ;  /* 0x0000001404047890 */ /* 0x002fc8000ff1e0ff */
[----:B------:R-:W-:Y:S02]  /*1ef0*/  UIADD3.X UR5, UPT, UPT, URZ, UR5, URZ, UP0, !UPT ;  /* 0x00000005ff057290 */ /* 0x000fe400087fe4ff */
[----:B------:R-:W-:-:S04]  /*1f00*/  IMAD.U32 R8, RZ, RZ, UR4 ;  /* 0x00000004ff087e24 */ /* 0x000fc8000f8e00ff */
[----:B0-----:R-:W-:-:S07]  /*1f10*/  IMAD.U32 R13, RZ, RZ, UR5 ;  /* 0x00000005ff0d7e24 */ /* 0x001fce000f8e00ff */
.L_x_47:
[C---:B------:R-:W-:Y:S01]  /*1f20*/  R2UR UR4, R28.reuse ;  /* 0x000000001c0472ca */ /* 0x040fe200000e0000 */
[----:B-1----:R-:W-:Y:S01]  /*1f30*/  IMAD.MOV.U32 R2, RZ, RZ, R8 ;  /* 0x000000ffff027224 */ /* 0x002fe200078e0008 */
[C---:B------:R-:W-:Y:S01]  /*1f40*/  R2UR UR5, R29.reuse ;  /* 0x000000001d0572ca */ /* 0x040fe200000e0000 */
[----:B------:R-:W-:Y:S01]  /*1f50*/  IMAD.MOV.U32 R3, RZ, RZ, R13 ;  /* 0x000000ffff037224 */ /* 0x000fe200078e000d */
[----:B------:R-:W-:Y:S02]  /*1f60*/  R2UR UR6, R28 ;  /* 0x000000001c0672ca */ /* 0x000fe400000e0000 */
[----:B------:R-:W-:-:S09]  /*1f70*/  R2UR UR7, R29 ;  /* 0x000000001d0772ca */ /* 0x000fd200000e0000 */
        /* <DEDUP_REMOVED lines=10> */
[----:B------:R-:W-:Y:S01]  /*2020*/  VIADD R7, R7, 0x8 ;  /* 0x0000000807077836 */ /* 0x000fe20000000000 */
[C---:B------:R-:W-:Y:S02]  /*2030*/  R2UR UR8, R28.reuse ;  /* 0x000000001c0872ca */ /* 0x040fe400000e0000 */
[C---:B------:R-:W-:Y:S02]  /*2040*/  R2UR UR9, R29.reuse ;  /* 0x000000001d0972ca */ /* 0x040fe400000e0000 */
[C---:B------:R-:W-:Y:S02]  /*2050*/  R2UR UR10, R28.reuse ;  /* 0x000000001c0a72ca */ /* 0x040fe400000e0000 */
[----:B------:R-:W-:Y:S02]  /*2060*/  R2UR UR11, R29 ;  /* 0x000000001d0b72ca */ /* 0x000fe400000e0000 */
[----:B------:R-:W-:-:S02]  /*2070*/  R2UR UR12, R28 ;  /* 0x000000001c0c72ca */ /* 0x000fc400000e0000 */
[C---:B------:R-:W-:Y:S02]  /*2080*/  R2UR UR13, R29.reuse ;  /* 0x000000001d0d72ca */ /* 0x040fe400000e0000 */
[C---:B------:R-:W-:Y:S02]  /*2090*/  R2UR UR14, R28.reuse ;  /* 0x000000001c0e72ca */ /* 0x040fe400000e0000 */
[C---:B------:R-:W-:Y:S02]  /*20a0*/  R2UR UR15, R29.reuse ;  /* 0x000000001d0f72ca */ /* 0x040fe400000e0000 */
[C---:B------:R-:W-:Y:S02]  /*20b0*/  R2UR UR16, R28.reuse ;  /* 0x000000001c1072ca */ /* 0x040fe400000e0000 */
[----:B------:R-:W-:Y:S02]  /*20c0*/  R2UR UR17, R29 ;  /* 0x000000001d1172ca */ /* 0x000fe400000e0000 */
[----:B------:R-:W-:-:S02]  /*20d0*/  R2UR UR18, R28 ;  /* 0x000000001c1272ca */ /* 0x000fc400000e0000 */
[----:B------:R-:W-:Y:S02]  /*20e0*/  R2UR UR19, R29 ;  /* 0x000000001d1372ca */ /* 0x000fe400000e0000 */
[----:B------:R-:W-:Y:S02]  /*20f0*/  ISETP.NE.AND P0, PT, R7, RZ, PT ;  /* 0x000000ff0700720c */ /* 0x000fe40003f05270 */
[----:B------:R-:W-:Y:S01]  /*2100*/  IADD3 R6, PT, PT, R6, 0x8, RZ ;  /* 0x0000000806067810 */ /* 0x000fe20007ffe0ff */
        /* <DEDUP_REMOVED lines=33> */
[----:B------:R-:W-:Y:S01]  /*2320*/  FADD R9, R8, 10 ;  /* 0x4120000008097421 */ /* 0x000fe20000000000 */
[----:B------:R-:W-:-:S03]  /*2330*/  IADD3 R8, P1, PT, R2, 0x20, RZ ;  /* 0x0000002002087810 */ /* 0x000fc60007f3e0ff */
[----:B------:R-:W-:Y:S01]  /*2340*/  FADD R10, -R9, R10 ;  /* 0x0000000a090a7221 */ /* 0x000fe20000000100 */
[----:B------:R1:W-:Y:S01]  /*2350*/  STG.E desc[UR16][R2.64+0x8], R9 ;  /* 0x0000080902007986 */ /* 0x0003e2000c101910 */
[----:B0-----:R-:W-:Y:S02]  /*2360*/  IMAD.X R13, RZ, RZ, R3, P1 ;  /* 0x000000ffff0d7224 */ /* 0x001fe400008e0603 */
[----:B------:R-:W-:-:S04]  /*2370*/  FADD R10, R10, -R5 ;  /* 0x800000050a0a7221 */ /* 0x000fc80000000000 */
[----:B------:R-:W-:-:S05]  /*2380*/  FADD R25, R10, 10 ;  /* 0x412000000a197421 */ /* 0x000fca0000000000 */
[----:B------:R1:W-:Y:S01]  /*2390*/  STG.E desc[UR18][R2.64+0xc], R25 ;  /* 0x00000c1902007986 */ /* 0x0003e2000c101912 */
[----:B------:R-:W-:Y:S05]  /*23a0*/  @P0 BRA `(.L_x_47) ;  /* 0xfffffff800dc0947 */ /* 0x000fea000383ffff */
[----:B------:R-:W-:Y:S05]  /*23b0*/  BSYNC.RECONVERGENT B0 ;  /* 0x0000000000007941 */ /* 0x000fea0003800200 */
.L_x_46:
[----:B------:R-:W-:-:S07]  /*23c0*/  VIADD R6, R6, 0x1 ;  /* 0x0000000106067836 */ /* 0x000fce0000000000 */
.L_x_45:
[----:B------:R-:W-:-:S13]  /*23d0*/  ISETP.NE.AND P0, PT, R16, RZ, PT ;  /* 0x000000ff1000720c */ /* 0x000fda0003f05270 */
[----:B------:R-:W-:Y:S05]  /*23e0*/  @!P0 BRA `(.L_x_44) ;  /* 0x0000000400808947 */ /* 0x000fea0003800000 */
[----:B------:R-:W-:Y:S02]  /*23f0*/  ISETP.GE.U32.AND P0, PT, R16, 0x4, PT ;  /* 0x000000041000780c */ /* 0x000fe40003f06070 */
[----:B------:R-:W-:-:S04]  /*2400*/  LOP3.LUT R7, R4, 0x3, RZ, 0xc0, !PT ;  /* 0x0000000304077812 */ /* 0x000fc800078ec0ff */
[----:B------:R-:W-:-:S07]  /*2410*/  ISETP.NE.AND P1, PT, R7, RZ, PT ;  /* 0x000000ff0700720c */ /* 0x000fce0003f25270 */
[----:B------:R-:W-:Y:S06]  /*2420*/  @!P0 BRA `(.L_x_48) ;  /* 0x0000000000b48947 */ /* 0x000fec0003800000 */
[----:B-1----:R-:W0:Y:S01]  /*2430*/  LDC.64 R10, c[0x0][0x380] ;  /* 0x0000e000ff0a7b82 */ /* 0x002e220000000a00 */
[----:B------:R-:W-:Y:S01]  /*2440*/  R2UR UR6, R28 ;  /* 0x000000001c0672ca */ /* 0x000fe200000e0000 */
[----:B------:R-:W-:Y:S01]  /*2450*/  VIADD R9, R6, 0x1 ;  /* 0x0000000106097836 */ /* 0x000fe20000000000 */
[C---:B------:R-:W-:Y:S02]  /*2460*/  R2UR UR7, R29.reuse ;  /* 0x000000001d0772ca */ /* 0x040fe400000e0000 */
[C---:B------:R-:W-:Y:S02]  /*2470*/  R2UR UR4, R28.reuse ;  /* 0x000000001c0472ca */ /* 0x040fe400000e0000 */
[C---:B------:R-:W-:Y:S02]  /*2480*/  R2UR UR5, R29.reuse ;  /* 0x000000001d0572ca */ /* 0x040fe400000e0000 */
[----:B------:R-:W-:Y:S02]  /*2490*/  R2UR UR8, R28 ;  /* 0x000000001c0872ca */ /* 0x000fe400000e0000 */
[----:B------:R-:W-:Y:S01]  /*24a0*/  R2UR UR9, R29 ;  /* 0x000000001d0972ca */ /* 0x000fe200000e0000 */
[----:B0-----:R-:W-:-:S04]  /*24b0*/  IMAD.WIDE.U32 R2, R6, 0x4, R10 ;  /* 0x0000000406027825 */ /* 0x001fc800078e000a */
[C-C-:B------:R-:W-:Y:S01]  /*24c0*/  IMAD.WIDE R4, R6.reuse, 0x4, R10.reuse ;  /* 0x0000000406047825 */ /* 0x140fe200078e020a */
[----:B------:R-:W2:Y:S03]  /*24d0*/  LDG.E R13, desc[UR6][R2.64] ;  /* 0x00000006020d7981 */ /* 0x000ea6000c1e1900 */
[----:B------:R-:W-:Y:S01]  /*24e0*/  IMAD.WIDE.U32 R8, R9, 0x4, R10 ;  /* 0x0000000409087825 */ /* 0x000fe200078e000a */
[----:B------:R-:W3:Y:S04]  /*24f0*/  LDG.E R12, desc[UR4][R4.64+-0x4] ;  /* 0xfffffc04040c7981 */ /* 0x000ee8000c1e1900 */
[----:B------:R-:W4:Y:S01]  /*2500*/  LDG.E R15, desc[UR8][R8.64] ;  /* 0x00000008080f7981 */ /* 0x000f22000c1e1900 */
[----:B------:R-:W-:-:S04]  /*2510*/  VIADD R17, R6, 0x2 ;  /* 0x0000000206117836 */ /* 0x000fc80000000000 */
        /* <DEDUP_REMOVED lines=13> */
[----:B0-----:R-:W3:Y:S01]  /*25f0*/  LDG.E R13, desc[UR8][R2.64+0xc] ;  /* 0x00000c08020d7981 */ /* 0x001ee2000c1e1900 */
[----:B------:R-:W-:Y:S01]  /*2600*/  FADD R17, R17, R17 ;  /* 0x0000001111117221 */ /* 0x000fe20000000000 */
[----:B------:R-:W-:-:S02]  /*2610*/  R2UR UR10, R28 ;  /* 0x000000001c0a72ca */ /* 0x000fc400000e0000 */
[----:B------:R-:W-:Y:S01]  /*2620*/  R2UR UR11, R29 ;  /* 0x000000001d0b72ca */ /* 0x000fe200000e0000 */
[----:B--2---:R-:W-:-:S04]  /*2630*/  FADD R12, -R12, R17 ;  /* 0x000000110c0c7221 */ /* 0x004fc80000000100 */
[----:B---3--:R-:W-:-:S04]  /*2640*/  FADD R12, R12, -R13 ;  /* 0x8000000d0c0c7221 */ /* 0x008fc80000000000 */
[----:B------:R-:W-:-:S05]  /*2650*/  FADD R13, R12, 10 ;  /* 0x412000000c0d7421 */ /* 0x000fca0000000000 */
[----:B------:R0:W-:Y:S04]  /*2660*/  STG.E desc[UR4][R10.64], R13 ;  /* 0x0000000d0a007986 */ /* 0x0001e8000c101904 */
[----:B-1----:R-:W2:Y:S04]  /*2670*/  LDG.E R8, desc[UR8][R2.64+0xc] ;  /* 0x00000c0802087981 */ /* 0x002ea8000c1e1900 */
[----:B------:R-:W3:Y:S04]  /*2680*/  LDG.E R4, desc[UR6][R4.64+0x8] ;  /* 0x0000080604047981 */ /* 0x000ee8000c1e1900 */
[----:B------:R-:W4:Y:S01]  /*2690*/  LDG.E R12, desc[UR10][R2.64+0x10] ;  /* 0x0000100a020c7981 */ /* 0x000f22000c1e1900 */
[----:B------:R-:W-:-:S02]  /*26a0*/  VIADD R6, R6, 0x4 ;  /* 0x0000000406067836 */ /* 0x000fc40000000000 */
[----:B--2---:R-:W-:-:S04]  /*26b0*/  FADD R9, R8, R8 ;  /* 0x0000000808097221 */ /* 0x004fc80000000000 */
[----:B---3--:R-:W-:-:S04]  /*26c0*/  FADD R9, -R4, R9 ;  /* 0x0000000904097221 */ /* 0x008fc80000000100 */
[----:B----4-:R-:W-:-:S04]  /*26d0*/  FADD R9, R9, -R12 ;  /* 0x8000000c09097221 */ /* 0x010fc80000000000 */
[----:B------:R-:W-:-:S05]  /*26e0*/  FADD R9, R9, 10 ;  /* 0x4120000009097421 */ /* 0x000fca0000000000 */
[----:B------:R0:W-:Y:S02]  /*26f0*/  STG.E desc[UR4][R2.64+0xc], R9 ;  /* 0x00000c0902007986 */ /* 0x0001e4000c101904 */
.L_x_48:
[----:B------:R-:W-:Y:S05]  /*2700*/  @!P1 BRA `(.L_x_44) ;  /* 0x0000000000b89947 */ /* 0x000fea0003800000 */
[----:B------:R-:W-:-:S13]  /*2710*/  ISETP.NE.AND P0, PT, R7, 0x1, PT ;  /* 0x000000010700780c */ /* 0x000fda0003f05270 */
[----:B------:R-:W0:Y:S01]  /*2720*/  @P0 LDC.64 R4, c[0x0][0x380] ;  /* 0x0000e000ff040b82 */ /* 0x000e220000000a00 */
[C---:B------:R-:W-:Y:S02]  /*2730*/  @P0 R2UR UR6, R28.reuse ;  /* 0x000000001c0602ca */ /* 0x040fe400000e0000 */
[C---:B------:R-:W-:Y:S02]  /*2740*/  @P0 R2UR UR7, R29.reuse ;  /* 0x000000001d0702ca */ /* 0x040fe400000e0000 */
[C---:B------:R-:W-:Y:S02]  /*2750*/  @P0 R2UR UR4, R28.reuse ;  /* 0x000000001c0402ca */ /* 0x040fe400000e0000 */
[C---:B------:R-:W-:Y:S02]  /*2760*/  @P0 R2UR UR5, R29.reuse ;  /* 0x000000001d0502ca */ /* 0x040fe400000e0000 */
[----:B------:R-:W-:Y:S02]  /*2770*/  @P0 R2UR UR8, R28 ;  /* 0x000000001c0802ca */ /* 0x000fe400000e0000 */
[----:B------:R-:W-:Y:S01]  /*2780*/  @P0 R2UR UR9, R29 ;  /* 0x000000001d0902ca */ /* 0x000fe200000e0000 */
[----:B01----:R-:W-:-:S04]  /*2790*/  @P0 IMAD.WIDE.U32 R2, R6, 0x4, R4 ;  /* 0x0000000406020825 */ /* 0x003fc800078e0004 */
[----:B------:R-:W-:-:S08]  /*27a0*/  @P0 IMAD.WIDE R8, R6, 0x4, R4 ;  /* 0x0000000406080825 */ /* 0x000fd000078e0204 */
[----:B------:R-:W2:Y:S04]  /*27b0*/  @P0 LDG.E R10, desc[UR8][R2.64+0x4] ;  /* 0x00000408020a0981 */ /* 0x000ea8000c1e1900 */
[----:B------:R-:W3:Y:S04]  /*27c0*/  @P0 LDG.E R4, desc[UR6][R2.64] ;  /* 0x0000000602040981 */ /* 0x000ee8000c1e1900 */
[----:B------:R-:W4:Y:S04]  /*27d0*/  @P0 LDG.E R8, desc[UR4][R8.64+-0x4] ;  /* 0xfffffc0408080981 */ /* 0x000f28000c1e1900 */
[----:B------:R-:W5:Y:S01]  /*27e0*/  @P0 LDG.E R11, desc[UR4][R2.64+0x8] ;  /* 0x00000804020b0981 */ /* 0x000f62000c1e1900 */
[----:B------:R-:W-:-:S04]  /*27f0*/  LOP3.LUT R5, R0, 0x1, RZ, 0xc0, !PT ;  /* 0x0000000100057812 */ /* 0x000fc800078ec0ff */
[----:B------:R-:W-:Y:S01]  /*2800*/  ISETP.NE.U32.AND P1, PT, R5, 0x1, PT ;  /* 0x000000010500780c */ /* 0x000fe20003f25070 */
[----:B------:R-:W-:-:S12]  /*2810*/  @P0 VIADD R6, R6, 0x2 ;  /* 0x0000000206060836 */ /* 0x000fd80000000000 */
[C---:B------:R-:W-:Y:S02]  /*2820*/  @!P1 R2UR UR10, R28.reuse ;  /* 0x000000001c0a92ca */ /* 0x040fe400000e0000 */
[C---:B------:R-:W-:Y:S02]  /*2830*/  @!P1 R2UR UR11, R29.reuse ;  /* 0x000000001d0b92ca */ /* 0x040fe400000e0000 */
[C---:B------:R-:W-:Y:S02]  /*2840*/  @!P1 R2UR UR8, R28.reuse ;  /* 0x000000001c0892ca */ /* 0x040fe400000e0000 */
[C---:B------:R-:W-:Y:S02]  /*2850*/  @!P1 R2UR UR9, R29.reuse ;  /* 0x000000001d0992ca */ /* 0x040fe400000e0000 */
[----:B------:R-:W-:Y:S02]  /*2860*/  @!P1 R2UR UR12, R28 ;  /* 0x000000001c0c92ca */ /* 0x000fe400000e0000 */
[----:B------:R-:W-:Y:S01]  /*2870*/  @!P1 R2UR UR13, R29 ;  /* 0x000000001d0d92ca */ /* 0x000fe200000e0000 */
[----:B---3--:R-:W-:-:S02]  /*2880*/  @P0 FADD R7, R4, R4 ;  /* 0x0000000404070221 */ /* 0x008fc40000000000 */
[----:B------:R-:W0:Y:S02]  /*2890*/  @!P1 LDC.64 R4, c[0x0][0x380] ;  /* 0x0000e000ff049b82 */ /* 0x000e240000000a00 */
[----:B----4-:R-:W-:-:S04]  /*28a0*/  @P0 FADD R7, -R8, R7 ;  /* 0x0000000708070221 */ /* 0x010fc80000000100 */
[--C-:B--2---:R-:W-:Y:S01]  /*28b0*/  @P0 FADD R7, R7, -R10.reuse ;  /* 0x8000000a07070221 */ /* 0x104fe20000000000 */
[----:B------:R-:W-:-:S03]  /*28c0*/  @P0 FADD R10, R10, R10 ;  /* 0x0000000a0a0a0221 */ /* 0x000fc60000000000 */
[----:B------:R-:W-:-:S04]  /*28d0*/  @P0 FADD R7, R7, 10 ;  /* 0x4120000007070421 */ /* 0x000fc80000000000 */
[----:B------:R-:W-:-:S04]  /*28e0*/  @P0 FADD R10, -R7, R10 ;  /* 0x0000000a070a0221 */ /* 0x000fc80000000100 */
[----:B-----5:R-:W-:-:S04]  /*28f0*/  @P0 FADD R10, R10, -R11 ;  /* 0x8000000b0a0a0221 */ /* 0x020fc80000000000 */
[----:B------:R-:W-:Y:S01]  /*2900*/  @P0 FADD R11, R10, 10 ;  /* 0x412000000a0b0421 */ /* 0x000fe20000000000 */
[C-C-:B0-----:R-:W-:Y:S01]  /*2910*/  @!P1 IMAD.WIDE.U32 R8, R6.reuse, 0x4, R4.reuse ;  /* 0x0000000406089825 */ /* 0x141fe200078e0004 */
[----:B------:R2:W-:Y:S03]  /*2920*/  @P0 STG.E desc[UR4][R2.64], R7 ;  /* 0x0000000702000986 */ /* 0x0005e6000c101904 */
[----:B------:R-:W-:Y:S01]  /*2930*/  @!P1 IMAD.WIDE R4, R6, 0x4, R4 ;  /* 0x0000000406049825 */ /* 0x000fe200078e0204 */
[----:B------:R2:W-:Y:S04]  /*2940*/  @P0 STG.E desc[UR6][R2.64+0x4], R11 ;  /* 0x0000040b02000986 */ /* 0x0005e8000c101906 */
[----:B------:R-:W3:Y:S04]  /*2950*/  @!P1 LDG.E R6, desc[UR10][R8.64] ;  /* 0x0000000a08069981 */ /* 0x000ee8000c1e1900 */
[----:B------:R-:W4:Y:S04]  /*2960*/  @!P1 LDG.E R4, desc[UR8][R4.64+-0x4] ;  /* 0xfffffc0804049981 */ /* 0x000f28000c1e1900 */
[----:B------:R-:W5:Y:S01]  /*2970*/  @!P1 LDG.E R10, desc[UR12][R8.64+0x4] ;  /* 0x0000040c080a9981 */ /* 0x000f62000c1e1900 */
[----:B------:R-:W-:-:S02]  /*2980*/  @!P1 R2UR UR4, R28 ;  /* 0x000000001c0492ca */ /* 0x000fc400000e0000 */
[----:B------:R-:W-:Y:S01]  /*2990*/  @!P1 R2UR UR5, R29 ;  /* 0x000000001d0592ca */ /* 0x000fe200000e0000 */
[----:B---3--:R-:W-:-:S04]  /*29a0*/  @!P1 FADD R13, R6, R6 ;  /* 0x00000006060d9221 */ /* 0x008fc80000000000 */
[----:B----4-:R-:W-:-:S04]  /*29b0*/  @!P1 FADD R13, -R4, R13 ;  /* 0x0000000d040d9221 */ /* 0x010fc80000000100 */
[----:B-----5:R-:W-:-:S04]  /*29c0*/  @!P1 FADD R10, R13, -R10 ;  /* 0x8000000a0d0a9221 */ /* 0x020fc80000000000 */
[----:B------:R-:W-:-:S05]  /*29d0*/  @!P1 FADD R13, R10, 10 ;  /* 0x412000000a0d9421 */ /* 0x000fca0000000000 */
[----:B------:R2:W-:Y:S02]  /*29e0*/  @!P1 STG.E desc[UR4][R8.64], R13 ;  /* 0x0000000d08009986 */ /* 0x0005e4000c101904 */
.L_x_44:
[----:B------:R-:W-:-:S13]  /*29f0*/  ISETP.GE.AND P0, PT, R0, 0x1, PT ;  /* 0x000000010000780c */ /* 0x000fda0003f06270 */
[----:B------:R-:W-:Y:S05]  /*2a00*/  @!P0 BRA `(.L_x_49) ;  /* 0x0000001800d08947 */ /* 0x000fea0003800000 */
[C---:B------:R-:W-:Y:S01]  /*2a10*/  ISETP.GE.U32.AND P0, PT, R0.reuse, 0x10, PT ;  /* 0x000000100000780c */ /* 0x040fe20003f06070 */
[----:B------:R-:W-:Y:S01]  /*2a20*/  IMAD.MOV.U32 R22, RZ, RZ, RZ ;  /* 0x000000ffff167224 */ /* 0x000fe200078e00ff */
[----:B-1----:R-:W-:-:S11]  /*2a30*/  LOP3.LUT R23, R0, 0xf, RZ, 0xc0, !PT ;  /* 0x0000000f00177812 */ /* 0x002fd600078ec0ff */
[----:B------:R-:W-:Y:S05]  /*2a40*/  @!P0 BRA `(.L_x_50) ;  /* 0x0000000c00908947 */ /* 0x000fea0003800000 */
[----:B------:R-:W1:Y:S01]  /*2a50*/  LDCU.64 UR4, c[0x0][0x380] ;  /* 0x00007000ff0477ac */ /* 0x000e620008000a00 */
[----:B------:R-:W-:Y:S01]  /*2a60*/  LOP3.LUT R22, R0, 0x7ffffff0, RZ, 0xc0, !PT ;  /* 0x7ffffff000167812 */ /* 0x000fe200078ec0ff */
[----:B------:R-:W-:Y:S04]  /*2a70*/  BSSY.RECONVERGENT B6, `(.L_x_50) ;  /* 0x00000e1000067945 */ /* 0x000fe80003800200 */
[----:B------:R-:W-:Y:S01]  /*2a80*/  IMAD.MOV R17, RZ, RZ, -R22 ;  /* 0x000000ffff117224 */ /* 0x000fe200078e0a16 */
[----:B-1----:R-:W-:-:S04]  /*2a90*/  UIADD3 UR4, UP0, UPT, UR4, 0x20, URZ ;  /* 0x0000002004047890 */ /* 0x002fc8000ff1e0ff */
[----:B------:R-:W-:Y:S02]  /*2aa0*/  UIADD3.X UR5, UPT, UPT, URZ, UR5, URZ, UP0, !UPT ;  /* 0x00000005ff057290 */ /* 0x000fe400087fe4ff */
[----:B------:R-:W-:-:S04]  /*2ab0*/  MOV R26, UR4 ;  /* 0x00000004001a7c02 */ /* 0x000fc80008000f00 */
[----:B------:R-:W-:-:S07]  /*2ac0*/  IMAD.U32 R27, RZ, RZ, UR5 ;  /* 0x00000005ff1b7e24 */ /* 0x000fce000f8e00ff */
.L_x_67:
[----:B------:R-:W-:Y:S02]  /*2ad0*/  R2UR UR4, R28 ;  /* 0x000000001c0472ca */ /* 0x000fe400000e0000 */
[----:B------:R-:W-:-:S13]  /*2ae0*/  R2UR UR5, R29 ;  /* 0x000000001d0572ca */ /* 0x000fda00000e0000 */
[----:B------:R-:W3:Y:S01]  /*2af0*/  LDG.E R0, desc[UR4][R26.64+-0x20] ;  /* 0xffffe0041a007981 */ /* 0x000ee2000c1e1900 */
[----:B------:R-:W1:Y:S01]  /*2b00*/  LDCU UR4, c[0x0][0x2f8] ;  /* 0x00005f00ff0477ac */ /* 0x000e620008000800 */
[----:B--2---:R-:W-:Y:S01]  /*2b10*/  MOV R8, 0x18 ;  /* 0x0000001800087802 */ /* 0x004fe20000000f00 */
[----:B------:R-:W-:Y:S02]  /*2b20*/  VIADD R17, R17, 0x10 ;  /* 0x0000001011117836 */ /* 0x000fe40000000000 */
[----:B------:R-:W-:Y:S02]  /*2b30*/  IMAD.MOV.U32 R6, RZ, RZ, R19 ;  /* 0x000000ffff067224 */ /* 0x000fe400078e0013 */
[----:B------:R-:W-:Y:S01]  /*2b40*/  IMAD.MOV.U32 R7, RZ, RZ, R18 ;  /* 0x000000ffff077224 */ /* 0x000fe200078e0012 */
[----:B0-----:R-:W0:Y:S01]  /*2b50*/  LDC.64 R8, c[0x4][R8] ;  /* 0x0100000008087b82 */ /* 0x001e220000000a00 */
[----:B------:R-:W-:-:S04]  /*2b60*/  ISETP.NE.AND P0, PT, R17, RZ, PT ;  /* 0x000000ff1100720c */ /* 0x000fc80003f05270 */
[----:B------:R-:W-:Y:S01]  /*2b70*/  P2R R24, PR, RZ, 0x1 ;  /* 0x00000001ff187803 */ /* 0x000fe20000000000 */
[----:B-1----:R-:W-:Y:S01]  /*2b80*/  VIADD R2, R19, -UR4 ;  /* 0x8000000413027c36 */ /* 0x002fe20008000000 */
[----:B------:R-:W1:Y:S02]  /*2b90*/  LDCU.64 UR4, c[0x4][URZ] ;  /* 0x01000000ff0477ac */ /* 0x000e640008000a00 */
[----:B-1----:R-:W-:Y:S02]  /*2ba0*/  IMAD.U32 R4, RZ, RZ, UR4 ;  /* 0x00000004ff047e24 */ /* 0x002fe4000f8e00ff */
[----:B------:R-:W-:Y:S01]  /*2bb0*/  IMAD.U32 R5, RZ, RZ, UR5 ;  /* 0x00000005ff057e24 */ /* 0x000fe2000f8e00ff */
[----:B---3--:R-:W1:Y:S02]  /*2bc0*/  F2F.F64.F32 R10, R0 ;  /* 0x00000000000a7310 */ /* 0x008e640000201800 */
[----:B01----:R1:W-:Y:S04]  /*2bd0*/  STL.64 [R2], R10 ;  /* 0x0000000a02007387 */ /* 0x0033e80000100a00 */
[----:B------:R-:W-:-:S07]  /*2be0*/  LEPC R20, `(.L_x_51) ;  /* 0x000000001014794e */ /* 0x000fce0000000000 */
[----:B-1----:R-:W-:Y:S05]  /*2bf0*/  CALL.ABS.NOINC R8 ;  /* 0x0000000008007343 */ /* 0x002fea0003c00000 */
.L_x_51:
        /* <DEDUP_REMOVED lines=11> */
[----:B0--3--:R1:W-:Y:S04]  /*2cb0*/  STL.64 [R2], R10 ;  /* 0x0000000a02007387 */ /* 0x0093e80000100a00 */
[----:B------:R-:W-:-:S07]  /*2cc0*/  LEPC R20, `(.L_x_52) ;  /* 0x000000001014794e */ /* 0x000fce0000000000 */
[----:B-1----:R-:W-:Y:S05]  /*2cd0*/  CALL.ABS.NOINC R8 ;  /* 0x0000000008007343 */ /* 0x002fea0003c00000 */
.L_x_52:
        /* <DEDUP_REMOVED lines=10> */
[----:B-12---:R0:W-:Y:S04]  /*2d80*/  STL.64 [R2], R10 ;  /* 0x0000000a02007387 */ /* 0x0061e80000100a00 */
[----:B------:R-:W-:-:S07]  /*2d90*/  LEPC R20, `(.L_x_53) ;  /* 0x000000001014794e */ /* 0x000fce0000000000 */
[----:B0-----:R-:W-:Y:S05]  /*2da0*/  CALL.ABS.NOINC R8 ;  /* 0x0000000008007343 */ /* 0x001fea0003c00000 */
.L_x_53:
        /* <DEDUP_REMOVED lines=10> */
[----:B-12---:R0:W-:Y:S04]  /*2e50*/  STL.64 [R2], R10 ;  /* 0x0000000a02007387 */ /* 0x0061e80000100a00 */
[----:B------:R-:W-:-:S07]  /*2e60*/  LEPC R20, `(.L_x_54) ;  /* 0x000000001014794e */ /* 0x000fce0000000000 */
[----:B0-----:R-:W-:Y:S05]  /*2e70*/  CALL.ABS.NOINC R8 ;  /* 0x0000000008007343 */ /* 0x001fea0003c00000 */
.L_x_54:
        /* <DEDUP_REMOVED lines=13> */
.L_x_55:
        /* <DEDUP_REMOVED lines=13> */
.L_x_56:
        /* <DEDUP_REMOVED lines=13> */
.L_x_57:
        /* <DEDUP_REMOVED lines=13> */
.L_x_58:
        /* <DEDUP_REMOVED lines=13> */
.L_x_59:
        /* <DEDUP_REMOVED lines=13> */
.L_x_60:
        /* <DEDUP_REMOVED lines=13> */
.L_x_61:
        /* <DEDUP_REMOVED lines=13> */
.L_x_62:
        /* <DEDUP_REMOVED lines=13> */
.L_x_63:
        /* <DEDUP_REMOVED lines=13> */
.L_x_64:
        /* <DEDUP_REMOVED lines=13> */
.L_x_65:
        /* <DEDUP_REMOVED lines=13> */
.L_x_66:
[----:B------:R-:W-:Y:S02]  /*3840*/  ISETP.NE.AND P6, PT, R24, RZ, PT ;  /* 0x000000ff1800720c */ /* 0x000fe40003fc5270 */
[----:B------:R-:W-:-:S05]  /*3850*/  IADD3 R26, P0, PT, R26, 0x40, RZ ;  /* 0x000000401a1a7810 */ /* 0x000fca0007f1e0ff */
[----:B------:R-:W-:-:S06]  /*3860*/  IMAD.X R27, RZ, RZ, R27, P0 ;  /* 0x000000ffff1b7224 */ /* 0x000fcc00000e061b */
[----:B------:R-:W-:Y:S05]  /*3870*/  @P6 BRA `(.L_x_67) ;  /* 0xfffffff000946947 */ /* 0x000fea000383ffff */
[----:B------:R-:W-:Y:S05]  /*3880*/  BSYNC.RECONVERGENT B6 ;  /* 0x0000000000067941 */ /* 0x000fea0003800200 */
.L_x_50:
[----:B------:R-:W-:Y:S01]  /*3890*/  ISETP.NE.AND P0, PT, R23, RZ, PT ;  /* 0x000000ff1700720c */ /* 0x000fe20003f05270 */
[----:B------:R-:W-:-:S12]  /*38a0*/  BSSY.RECONVERGENT B6, `(.L_x_49) ;  /* 0x00000ca000067945 */ /* 0x000fd80003800200 */
[----:B------:R-:W-:Y:S05]  /*38b0*/  @!P0 BRA `(.L_x_68) ;  /* 0x0000000c00208947 */ /* 0x000fea0003800000 */
[----:B------:R-:W1:Y:S01]  /*38c0*/  LDC R24, c[0x0][0x388] ;  /* 0x0000e200ff187b82 */ /* 0x000e620000000800 */
[----:B------:R-:W-:Y:S02]  /*38d0*/  ISETP.GE.U32.AND P0, PT, R23, 0x8, PT ;  /* 0x000000081700780c */ /* 0x000fe40003f06070 */
[----:B-1----:R-:W-:-:S11]  /*38e0*/  LOP3.LUT R24, R24, 0x7, RZ, 0xc0, !PT ;  /* 0x0000000718187812 */ /* 0x002fd600078ec0ff */
[----:B------:R-:W-:Y:S05]  /*38f0*/  @!P0 BRA `(.L_x_69) ;  /* 0x0000000400b08947 */ /* 0x000fea0003800000 */
[----:B------:R-:W1:Y:S01]  /*3900*/  LDC.64 R16, c[0x0][0x380] ;  /* 0x0000e000ff107b82 */ /* 0x000e620000000a00 */
[----:B------:R-:W-:Y:S02]  /*3910*/  R2UR UR4, R28 ;  /* 0x000000001c0472ca */ /* 0x000fe400000e0000 */
[----:B------:R-:W-:Y:S01]  /*3920*/  R2UR UR5, R29 ;  /* 0x000000001d0572ca */ /* 0x000fe200000e0000 */
[----:B-1----:R-:W-:-:S12]  /*3930*/  IMAD.WIDE.U32 R16, R22, 0x4, R16 ;  /* 0x0000000416107825 */ /* 0x002fd800078e0010 */
[----:B------:R-:W3:Y:S01]  /*3940*/  LDG.E R0, desc[UR4][R16.64] ;  /* 0x0000000410007981 */ /* 0x000ee2000c1e1900 */
[----:B------:R-:W-:Y:S01]  /*3950*/  MOV R23, 0x18 ;  /* 0x0000001800177802 */ /* 0x000fe20000000f00 */
[----:B------:R-:W1:Y:S01]  /*3960*/  LDCU.64 UR4, c[0x4][URZ] ;  /* 0x01000000ff0477ac */ /* 0x000e620008000a00 */
[----:B------:R-:W-:Y:S01]  /*3970*/  IMAD.MOV.U32 R6, RZ, RZ, R19 ;  /* 0x000000ffff067224 */ /* 0x000fe200078e0013 */
[----:B--2---:R-:W-:Y:S01]  /*3980*/  MOV R7, R18 ;  /* 0x0000001200077202 */ /* 0x004fe20000000f00 */
[----:B0-----:R0:W2:Y:S01]  /*3990*/  LDC.64 R2, c[0x4][R23] ;  /* 0x0100000017027b82 */ /* 0x0010a20000000a00 */
[----:B-1----:R-:W-:Y:S02]  /*39a0*/  IMAD.U32 R4, RZ, RZ, UR4 ;  /* 0x00000004ff047e24 */ /* 0x002fe4000f8e00ff */
[----:B------:R-:W-:Y:S01]  /*39b0*/  IMAD.U32 R5, RZ, RZ, UR5 ;  /* 0x00000005ff057e24 */ /* 0x000fe2000f8e00ff */
[----:B---3--:R-:W1:Y:S02]  /*39c0*/  F2F.F64.F32 R8, R0 ;  /* 0x0000000000087310 */ /* 0x008e640000201800 */
[----:B-12---:R0:W-:Y:S04]  /*39d0*/  STL.64 [R1], R8 ;  /* 0x0000000801007387 */ /* 0x0061e80000100a00 */
[----:B------:R-:W-:-:S07]  /*39e0*/  LEPC R20, `(.L_x_70) ;  /* 0x000000001014794e */ /* 0x000fce0000000000 */
[----:B0-----:R-:W-:Y:S05]  /*39f0*/  CALL.ABS.NOINC R2 ;  /* 0x0000000002007343 */ /* 0x001fea0003c00000 */
.L_x_70:
        /* <DEDUP_REMOVED lines=13> */
.L_x_71:
[----:B------:R-:W-:Y:S02]  /*3ad0*/  R2UR UR4, R28 ;  /* 0x000000001c0472ca */ /* 0x000fe400000e0000 */
[----:B------:R-:W-:-:S13]  /*3ae0*/  R2UR UR5, R29 ;  /* 0x000000001d0572ca */ /* 0x000fda00000e0000 */
[----:B------:R-:W2:Y:S01]  /*3af0*/  LDG.E R0, desc[UR4][R16.64+0x8] ;  /* 0x0000080410007981 */ /* 0x000ea2000c1e1900 */
[----:B------:R0:W1:Y:S01]  /*3b00*/  LDC.64 R2, c[0x4][R23] ;  /* 0x0100000017027b82 */ /* 0x0000620000000a00 */
[----:B------:R-:W3:Y:S01]  /*3b10*/  LDCU.64 UR4, c[0x4][URZ] ;  /* 0x01000000ff0477ac */ /* 0x000ee20008000a00 */
[----:B------:R-:W-:Y:S01]  /*3b20*/  IMAD.MOV.U32 R6, RZ, RZ, R19 ;  /* 0x000000ffff067224 */ /* 0x000fe200078e0013 */
[----:B------:R-:W-:Y:S01]  /*3b30*/  MOV R7, R18 ;  /* 0x0000001200077202 */ /* 0x000fe20000000f00 */
[----:B---3--:R-:W-:Y:S02]  /*3b40*/  IMAD.U32 R4, RZ, RZ, UR4 ;  /* 0x00000004ff047e24 */ /* 0x008fe4000f8e00ff */
[----:B------:R-:W-:Y:S01]  /*3b50*/  IMAD.U32 R5, RZ, RZ, UR5 ;  /* 0x00000005ff057e24 */ /* 0x000fe2000f8e00ff */
[----:B--2---:R-:W2:Y:S02]  /*3b60*/  F2F.F64.F32 R8, R0 ;  /* 0x0000000000087310 */ /* 0x004ea40000201800 */
[----:B-12---:R0:W-:Y:S04]  /*3b70*/  STL.64 [R1], R8 ;  /* 0x0000000801007387 */ /* 0x0061e80000100a00 */
[----:B------:R-:W-:-:S07]  /*3b80*/  LEPC R20, `(.L_x_72) ;  /* 0x000000001014794e */ /* 0x000fce0000000000 */
[----:B0-----:R-:W-:Y:S05]  /*3b90*/  CALL.ABS.NOINC R2 ;  /* 0x0000000002007343 */ /* 0x001fea0003c00000 */
.L_x_72:
        /* <DEDUP_REMOVED lines=13> */
.L_x_73:
        /* <DEDUP_REMOVED lines=10> */
[----:B-12---:R0:W-:Y:S04]  /*3d10*/  STL.64 [R1], R8 ;  /* 0x0000000801007387 */ /* 0x0061e80000100a00 */
[----:B------:R-:W-:-:S07]  /*3d20*/  LEPC R20, `(.L_x_74) ;  /* 0x000000001014794e */ /* 0x000fce0000000000 */
[----:B0-----:R-:W-:Y:S05]  /*3d30*/  CALL.ABS.NOINC R2 ;  /* 0x0000000002007343 */ /* 0x001fea0003c00000 */
.L_x_74:
        /* <DEDUP_REMOVED lines=13> */
.L_x_75:
[----:B------:R-:W-:Y:S02]  /*3e10*/  R2UR UR4, R28 ;  /* 0x000000001c0472ca */ /* 0x000fe400000e0000 */
[----:B------:R-:W-:-:S13]  /*3e20*/  R2UR UR5, R29 ;  /* 0x000000001d0572ca */ /* 0x000fda00000e0000 */
[----:B------:R-:W2:Y:S01]  /*3e30*/  LDG.E R0, desc[UR4][R16.64+0x18] ;  /* 0x0000180410007981 */ /* 0x000ea2000c1e1900 */
[----:B------:R0:W1:Y:S01]  /*3e40*/  LDC.64 R2, c[0x4][R23] ;  /* 0x0100000017027b82 */ /* 0x0000620000000a00 */
[----:B------:R-:W3:Y:S01]  /*3e50*/  LDCU.64 UR4, c[0x4][URZ] ;  /* 0x01000000ff0477ac */ /* 0x000ee20008000a00 */
[----:B------:R-:W-:Y:S02]  /*3e60*/  IMAD.MOV.U32 R6, RZ, RZ, R19 ;  /* 0x000000ffff067224 */ /* 0x000fe400078e0013 */
[----:B------:R-:W-:Y:S02]  /*3e70*/  IMAD.MOV.U32 R7, RZ, RZ, R18 ;  /* 0x000000ffff077224 */ /* 0x000fe400078e0012 */
[----:B---3--:R-:W-:Y:S01]  /*3e80*/  IMAD.U32 R4, RZ, RZ, UR4 ;  /* 0x00000004ff047e24 */ /* 0x008fe2000f8e00ff */
[----:B------:R-:W-:Y:S01]  /*3e90*/  MOV R5, UR5 ;  /* 0x0000000500057c02 */ /* 0x000fe20008000f00 */
[----:B--2---:R-:W2:Y:S02]  /*3ea0*/  F2F.F64.F32 R8, R0 ;  /* 0x0000000000087310 */ /* 0x004ea40000201800 */
[----:B-12---:R0:W-:Y:S04]  /*3eb0*/  STL.64 [R1], R8 ;  /* 0x0000000801007387 */ /* 0x0061e80000100a00 */
[----:B------:R-:W-:-:S07]  /*3ec0*/  LEPC R20, `(.L_x_76) ;  /* 0x000000001014794e */ /* 0x000fce0000000000 */
[----:B0-----:R-:W-:Y:S05]  /*3ed0*/  CALL.ABS.NOINC R2 ;  /* 0x0000000002007343 */ /* 0x001fea0003c00000 */
.L_x_76:
        /* <DEDUP_REMOVED lines=13> */
.L_x_77:
[----:B------:R-:W-:-:S07]  /*3fb0*/  IADD3 R22, PT, PT, R22, 0x8, RZ ;  /* 0x0000000816167810 */ /* 0x000fce0007ffe0ff */
.L_x_69:
[----:B------:R-:W-:-:S13]  /*3fc0*/  ISETP.NE.AND P0, PT, R24, RZ, PT ;  /* 0x000000ff1800720c */ /* 0x000fda0003f05270 */
        /* <DEDUP_REMOVED lines=12> */
[----:B------:R-:W-:Y:S02]  /*4090*/  IMAD.MOV.U32 R6, RZ, RZ, R19 ;  /* 0x000000ffff067224 */ /* 0x000fe400078e0013 */
[----:B0-2---:R0:W2:Y:S01]  /*40a0*/  LDC.64 R2, c[0x4][R23] ;  /* 0x0100000017027b82 */ /* 0x0050a20000000a00 */
[----:B------:R-:W-:Y:S02]  /*40b0*/  IMAD.MOV.U32 R7, RZ, RZ, R18 ;  /* 0x000000ffff077224 */ /* 0x000fe400078e0012 */
[----:B-1----:R-:W-:Y:S02]  /*40c0*/  IMAD.U32 R4, RZ, RZ, UR4 ;  /* 0x00000004ff047e24 */ /* 0x002fe4000f8e00ff */
[----:B------:R-:W-:Y:S01]  /*40d0*/  IMAD.U32 R5, RZ, RZ, UR5 ;  /* 0x00000005ff057e24 */ /* 0x000fe2000f8e00ff */
[----:B---3--:R-:W1:Y:S02]  /*40e0*/  F2F.F64.F32 R8, R0 ;  /* 0x0000000000087310 */ /* 0x008e640000201800 */
[----:B-12---:R0:W-:Y:S04]  /*40f0*/  STL.64 [R1], R8 ;  /* 0x0000000801007387 */ /* 0x0061e80000100a00 */
[----:B------:R-:W-:-:S07]  /*4100*/  LEPC R20, `(.L_x_79) ;  /* 0x000000001014794e */ /* 0x000fce0000000000 */
[----:B0-----:R-:W-:Y:S05]  /*4110*/  CALL.ABS.NOINC R2 ;  /* 0x0000000002007343 */ /* 0x001fea0003c00000 */
.L_x_79:
        /* <DEDUP_REMOVED lines=13> */
.L_x_80:
        /* <DEDUP_REMOVED lines=13> */
.L_x_81:
        /* <DEDUP_REMOVED lines=13> */
.L_x_82:
[----:B------:R-:W-:-:S07]  /*4390*/  VIADD R22, R22, 0x4 ;  /* 0x0000000416167836 */ /* 0x000fce0000000000 */
.L_x_78:
[----:B------:R-:W-:-:S13]  /*43a0*/  ISETP.NE.AND P0, PT, R24, RZ, PT ;  /* 0x000000ff1800720c */ /* 0x000fda0003f05270 */
[----:B------:R-:W-:Y:S05]  /*43b0*/  @!P0 BRA `(.L_x_68) ;  /* 0x0000000000608947 */ /* 0x000fea0003800000 */
[----:B------:R-:W1:Y:S01]  /*43c0*/  LDC.64 R16, c[0x0][0x380] ;  /* 0x0000e000ff107b82 */ /* 0x000e620000000a00 */
[----:B------:R-:W-:Y:S02]  /*43d0*/  IMAD.MOV R24, RZ, RZ, -R24 ;  /* 0x000000ffff187224 */ /* 0x000fe400078e0a18 */
[----:B-1----:R-:W-:-:S07]  /*43e0*/  IMAD.WIDE.U32 R16, R22, 0x4, R16 ;  /* 0x0000000416107825 */ /* 0x002fce00078e0010 */
.L_x_84:
[----:B------:R-:W-:Y:S02]  /*43f0*/  R2UR UR4, R28 ;  /* 0x000000001c0472ca */ /* 0x000fe400000e0000 */
[----:B------:R-:W-:-:S13]  /*4400*/  R2UR UR5, R29 ;  /* 0x000000001d0572ca */ /* 0x000fda00000e0000 */
[----:B------:R-:W3:Y:S01]  /*4410*/  LDG.E R0, desc[UR4][R16.64] ;  /* 0x0000000410007981 */ /* 0x000ee2000c1e1900 */
[----:B0-2---:R-:W-:Y:S01]  /*4420*/  MOV R2, 0x18 ;  /* 0x0000001800027802 */ /* 0x005fe20000000f00 */
[----:B------:R-:W0:Y:S01]  /*4430*/  LDCU.64 UR4, c[0x4][URZ] ;  /* 0x01000000ff0477ac */ /* 0x000e220008000a00 */
[----:B------:R-:W-:Y:S02]  /*4440*/  VIADD R24, R24, 0x1 ;  /* 0x0000000118187836 */ /* 0x000fe40000000000 */
[----:B------:R-:W-:Y:S02]  /*4450*/  IMAD.MOV.U32 R6, RZ, RZ, R19 ;  /* 0x000000ffff067224 */ /* 0x000fe400078e0013 */
[----:B------:R-:W1:Y:S01]  /*4460*/  LDC.64 R2, c[0x4][R2] ;  /* 0x0100000002027b82 */ /* 0x000e620000000a00 */
[----:B------:R-:W-:Y:S01]  /*4470*/  ISETP.NE.AND P0, PT, R24, RZ, PT ;  /* 0x000000ff1800720c */ /* 0x000fe20003f05270 */
[----:B------:R-:W-:Y:S02]  /*4480*/  IMAD.MOV.U32 R7, RZ, RZ, R18 ;  /* 0x000000ffff077224 */ /* 0x000fe400078e0012 */
[----:B0-----:R-:W-:Y:S01]  /*4490*/  IMAD.U32 R4, RZ, RZ, UR4 ;  /* 0x00000004ff047e24 */ /* 0x001fe2000f8e00ff */
[----:B------:R-:W-:Y:S01]  /*44a0*/  MOV R5, UR5 ;  /* 0x0000000500057c02 */ /* 0x000fe20008000f00 */
[----:B---3--:R0:W2:Y:S02]  /*44b0*/  F2F.F64.F32 R8, R0 ;  /* 0x0000000000087310 */ /* 0x0080a40000201800 */
[----:B0-----:R-:W-:Y:S01]  /*44c0*/  P2R R0, PR, RZ, 0x1 ;  /* 0x00000001ff007803 */ /* 0x001fe20000000000 */
[----:B-12---:R0:W-:Y:S06]  /*44d0*/  STL.64 [R1], R8 ;  /* 0x0000000801007387 */ /* 0x0061ec0000100a00 */
[----:B------:R-:W-:-:S07]  /*44e0*/  LEPC R20, `(.L_x_83) ;  /* 0x000000001014794e */ /* 0x000fce0000000000 */
[----:B0-----:R-:W-:Y:S05]  /*44f0*/  CALL.ABS.NOINC R2 ;  /* 0x0000000002007343 */ /* 0x001fea0003c00000 */
.L_x_83:
[----:B------:R-:W-:Y:S02]  /*4500*/  ISETP.NE.AND P6, PT, R24, RZ, PT ;  /* 0x000000ff1800720c */ /* 0x000fe40003fc5270 */
[----:B------:R-:W-:-:S05]  /*4510*/  IADD3 R16, P0, PT, R16, 0x4, RZ ;  /* 0x0000000410107810 */ /* 0x000fca0007f1e0ff */
[----:B------:R-:W-:-:S06]  /*4520*/  IMAD.X R17, RZ, RZ, R17, P0 ;  /* 0x000000ffff117224 */ /* 0x000fcc00000e0611 */
[----:B------:R-:W-:Y:S05]  /*4530*/  @P6 BRA `(.L_x_84) ;  /* 0xfffffffc00ac6947 */ /* 0x000fea000383ffff */
.L_x_68:
[----:B------:R-:W-:Y:S05]  /*4540*/  BSYNC.RECONVERGENT B6 ;  /* 0x0000000000067941 */ /* 0x000fea0003800200 */
.L_x_49:
[----:B------:R-:W-:Y:S01]  /*4550*/  MOV R0, 0x18 ;  /* 0x0000001800007802 */ /* 0x000fe20000000f00 */
[----:B------:R-:W3:Y:S01]  /*4560*/  LDCU.64 UR4, c[0x4][0x8] ;  /* 0x01000100ff0477ac */ /* 0x000ee20008000a00 */
[----:B--2---:R-:W-:Y:S02]  /*4570*/  CS2R R6, SRZ ;  /* 0x0000000000067805 */ /* 0x004fe4000001ff00 */
[----:B01----:R0:W1:Y:S01]  /*4580*/  LDC.64 R2, c[0x4][R0] ;  /* 0x0100000000027b82 */ /* 0x0030620000000a00 */
[----:B---3--:R-:W-:Y:S02]  /*4590*/  IMAD.U32 R4, RZ, RZ, UR4 ;  /* 0x00000004ff047e24 */ /* 0x008fe4000f8e00ff */
[----:B0-----:R-:W-:-:S07]  /*45a0*/  IMAD.U32 R5, RZ, RZ, UR5 ;  /* 0x00000005ff057e24 */ /* 0x001fce000f8e00ff */
[----:B------:R-:W-:-:S07]  /*45b0*/  LEPC R20, `(.L_x_85) ;  /* 0x000000001014794e */ /* 0x000fce0000000000 */
[----:B-1----:R-:W-:Y:S05]  /*45c0*/  CALL.ABS.NOINC R2 ;  /* 0x0000000002007343 */ /* 0x002fea0003c00000 */
.L_x_85:
[----:B------:R-:W-:Y:S05]  /*45d0*/  EXIT ;  /* 0x000000000000794d */ /* 0x000fea0003800000 */
.L_x_86:
        /* <DEDUP_REMOVED lines=10> */
.L_x_88:


//--------------------- .nv.global.init           --------------------------
	.section	.nv.global.init,"aw",@progbits
.nv.global.init:
	.type		$str$1,@object
	.size		$str$1,($str - $str$1)
$str$1:
        /*0000*/ 	.byte	0x0a, 0x00
	.type		$str,@object
	.size		$str,($str$2 - $str)
$str:
        /*0002*/ 	.byte	0x25, 0x67, 0x20, 0x00
	.type		$str$2,@object
	.size		$str$2,(.L_2 - $str$2)
$str$2:
        /*0006*/ 	.byte	0x48, 0x65, 0x6c, 0x6c, 0x6f, 0x20, 0x57, 0x6f, 0x72, 0x6c, 0x64, 0x20, 0x66, 0x72, 0x6f, 0x6d
        /*0016*/ 	.byte	0x20, 0x47, 0x50, 0x55, 0x21, 0x0a, 0x00
.L_2:


//--------------------- .nv.shared.reserved.0     --------------------------
	.section	.nv.shared.reserved.0,"aw",@nobits
	.weak		__nv_reservedSMEM_offset_0_alias
	.size		__nv_reservedSMEM_offset_0_alias, 0, 64
	.other		__nv_reservedSMEM_offset_0_alias,@"STO_CUDA_RESERVED_SHARED STV_DEFAULT"
__nv_reservedSMEM_offset_0_alias:
	.zero		0
	.zero		64


//--------------------- .nv.constant0._Z16cuda_calculationPfS_i --------------------------
	.section	.nv.constant0._Z16cuda_calculationPfS_i,"a",@progbits
	.sectionflags	@""
	.align	4
.nv.constant0._Z16cuda_calculationPfS_i:
	.zero		916


//--------------------- .nv.constant0._Z16cuda_print_arrayPfi --------------------------
	.section	.nv.constant0._Z16cuda_print_arrayPfi,"a",@progbits
	.sectionflags	@""
	.align	4
.nv.constant0._Z16cuda_print_arrayPfi:
	.zero		908


//--------------------- SYMBOLS --------------------------

	.type		.nv.reservedSmem.offset0,@object
	.size		.nv.reservedSmem.offset0,0x4
	.type		vprintf,@function
